//
// Generated by NVIDIA NVVM Compiler
//
// Compiler Build ID: CL-36424714
// Cuda compilation tools, release 13.0, V13.0.88
// Based on NVVM 20.0.0
//

.version 9.0
.target sm_100
.address_size 64

	// .globl	_Z3addv
.global .attribute(.managed) .align 8 .b8 buffer[8000];

.visible .entry _Z3addv()
{
	.reg .pred 	%p<2>;
	.reg .b32 	%r<5>;
	.reg .b64 	%rd<17>;

	mov.u64 	%rd7, buffer;
	add.s64 	%rd15, %rd7, 32;
	mov.b32 	%r4, 0;
	mov.b64 	%rd16, 7;
$L__BB0_1:
	add.s64 	%rd8, %rd16, -7;
	st.global.u64 	[%rd15+-32], %rd8;
	add.s64 	%rd9, %rd16, -6;
	st.global.u64 	[%rd15+-24], %rd9;
	add.s64 	%rd10, %rd16, -5;
	st.global.u64 	[%rd15+-16], %rd10;
	add.s64 	%rd11, %rd16, -4;
	st.global.u64 	[%rd15+-8], %rd11;
	add.s64 	%rd12, %rd16, -3;
	st.global.u64 	[%rd15], %rd12;
	add.s64 	%rd13, %rd16, -2;
	st.global.u64 	[%rd15+8], %rd13;
	add.s64 	%rd14, %rd16, -1;
	st.global.u64 	[%rd15+16], %rd14;
	st.global.u64 	[%rd15+24], %rd16;
	add.s32 	%r4, %r4, 64;
	add.s64 	%rd16, %rd16, 8;
	add.s64 	%rd15, %rd15, 64;
	setp.ne.s32 	%p1, %r4, 8000;
	@%p1 bra 	$L__BB0_1;
	ret;

}


// ===== COMPILED SASS (sm_100) =====

	.target	sm_100

	.elftype	@"ET_EXEC"


//--------------------- .note.nv.tkinfo           --------------------------
	.section	.note.nv.tkinfo,"",@"SHT_NOTE"
	.sectionflags	@"SHF_NOTE_NV_TKINFO"
	.tkinfo
        /*0018*/ 	.word	0x00000002
        /*0030*/ 	.string	""
        /*0030*/ 	.string	"ptxas"
        /*0030*/ 	.string	"Cuda compilation tools, release 13.0, V13.0.88"
        /*0030*/ 	.string	"Build cuda_13.0.r13.0/compiler.36424714_0"
        /*0030*/ 	.string	"-arch sm_100 -m 64 "



//--------------------- .note.nv.cuinfo           --------------------------
	.section	.note.nv.cuinfo,"",@"SHT_NOTE"
	.sectionflags	@"SHF_NOTE_NV_CUINFO"
        /*0018*/ 	.short	0x0002
        /*001a*/ 	.short	0x0064
        /*001c*/ 	.short	0x0082
	.zero		2


//--------------------- .nv.info                  --------------------------
	.section	.nv.info,"",@"SHT_CUDA_INFO"
	.align	4


	//----- nvinfo : EIATTR_REGCOUNT
	.align		4
        /*0000*/ 	.byte	0x04, 0x2f
        /*0002*/ 	.short	(.L_2 - .L_1)
	.align		4
.L_1:
        /*0004*/ 	.word	index@(_Z3addv)
        /*0008*/ 	.word	0x0000001a


	//----- nvinfo : EIATTR_FRAME_SIZE
	.align		4
.L_2:
        /*000c*/ 	.byte	0x04, 0x11
        /*000e*/ 	.short	(.L_4 - .L_3)
	.align		4
.L_3:
        /*0010*/ 	.word	index@(_Z3addv)
        /*0014*/ 	.word	0x00000000


	//----- nvinfo : EIATTR_MIN_STACK_SIZE
	.align		4
.L_4:
        /*0018*/ 	.byte	0x04, 0x12
        /*001a*/ 	.short	(.L_6 - .L_5)
	.align		4
.L_5:
        /*001c*/ 	.word	index@(_Z3addv)
        /*0020*/ 	.word	0x00000000
.L_6:


//--------------------- .nv.compat                --------------------------
	.section	.nv.compat,"",@"SHT_CUDA_COMPAT_INFO"
	.align	4
        /*0000*/ 	.byte	0x02, 0x09, 0x00, 0x00, 0x02, 0x02, 0x01, 0x00, 0x02, 0x05, 0x05, 0x00, 0x03, 0x07, 0x01, 0x01
        /*0010*/ 	.byte	0x02, 0x03, 0x00, 0x00, 0x02, 0x06, 0x01, 0x00, 0x04, 0x0b, 0x08, 0x00, 0x09, 0x00, 0x00, 0x00
        /*0020*/ 	.byte	0x00, 0x00, 0x00, 0x00


//--------------------- .nv.info._Z3addv          --------------------------
	.section	.nv.info._Z3addv,"",@"SHT_CUDA_INFO"
	.sectionflags	@""
	.align	4


	//----- nvinfo : EIATTR_CUDA_API_VERSION
	.align		4
        /*0000*/ 	.byte	0x04, 0x37
        /*0002*/ 	.short	(.L_8 - .L_7)
.L_7:
        /*0004*/ 	.word	0x00000082


	//----- nvinfo : EIATTR_SPARSE_MMA_MASK
	.align		4
.L_8:
        /*0008*/ 	.byte	0x03, 0x50
        /*000a*/ 	.short	0x0000


	//----- nvinfo : EIATTR_MAXREG_COUNT
	.align		4
        /*000c*/ 	.byte	0x03, 0x1b
        /*000e*/ 	.short	0x00ff


	//----- nvinfo : EIATTR_MERCURY_ISA_VERSION
	.align		4
        /*0010*/ 	.byte	0x03, 0x5f
        /*0012*/ 	.short	0x0101


	//----- nvinfo : EIATTR_VRC_CTA_INIT_COUNT
	.align		4
        /*0014*/ 	.byte	0x02, 0x4a
	.zero		1
	.zero		1


	//----- nvinfo : EIATTR_EXIT_INSTR_OFFSETS
	.align		4
        /*0018*/ 	.byte	0x04, 0x1c
        /*001a*/ 	.short	(.L_10 - .L_9)


	//   ....[0]....
.L_9:
        /*001c*/ 	.word	0x0000b440


	//----- nvinfo : EIATTR_SW_WAR
	.align		4
.L_10:
        /*0020*/ 	.byte	0x04, 0x36
        /*0022*/ 	.short	(.L_12 - .L_11)
.L_11:
        /*0024*/ 	.word	0x00000008
.L_12:


//--------------------- .nv.callgraph             --------------------------
	.section	.nv.callgraph,"",@"SHT_CUDA_CALLGRAPH"
	.align	4
	.sectionentsize	8
	.align		4
        /*0000*/ 	.word	0x00000000
	.align		4
        /*0004*/ 	.word	0xffffffff
	.align		4
        /*0008*/ 	.word	0x00000000
	.align		4
        /*000c*/ 	.word	0xfffffffe
	.align		4
        /*0010*/ 	.word	0x00000000
	.align		4
        /*0014*/ 	.word	0xfffffffd
	.align		4
        /*0018*/ 	.word	0x00000000
	.align		4
        /*001c*/ 	.word	0xfffffffc


//--------------------- .nv.constant4             --------------------------
	.section	.nv.constant4,"a",@progbits
	.align	8
	.align		8
.nv.constant4:
        /*0000*/ 	.dword	buffer


//--------------------- .text._Z3addv             --------------------------
	.section	.text._Z3addv,"ax",@progbits
	.align	128
        .global         _Z3addv
        .type           _Z3addv,@function
        .size           _Z3addv,(.L_x_1 - _Z3addv)
        .other          _Z3addv,@"STO_CUDA_ENTRY STV_DEFAULT"
_Z3addv:
.text._Z3addv:
[----:B------:R-:W-:Y:S08]  /*0000*/  LDC R1, c[0x0][0x37c] ;  /* 0x0000df00ff017b82 */ /* 0x000ff00000000800 */
[----:B------:R-:W0:Y:S01]  /*0010*/  LDC.64 R2, c[0x4][RZ] ;  /* 0x01000000ff027b82 */ /* 0x000e220000000a00 */
[----:B------:R-:W0:Y:S01]  /*0020*/  LDCU.64 UR4, c[0x0][0x358] ;  /* 0x00006b00ff0477ac */ /* 0x000e220008000a00 */
[----:B------:R-:W-:-:S02]  /*0030*/  HFMA2 R5, -RZ, RZ, 0, 0 ;  /* 0x00000000ff057431 */ /* 0x000fc400000001ff */
[----:B------:R-:W-:Y:S02]  /*0040*/  IMAD.MOV.U32 R4, RZ, RZ, 0x1 ;  /* 0x00000001ff047424 */ /* 0x000fe400078e00ff */
[----:B------:R-:W-:Y:S02]  /*0050*/  HFMA2 R9, -RZ, RZ, 0, 0 ;  /* 0x00000000ff097431 */ /* 0x000fe400000001ff */
[----:B------:R-:W-:Y:S02]  /*0060*/  IMAD.MOV.U32 R8, RZ, RZ, 0x3 ;  /* 0x00000003ff087424 */ /* 0x000fe400078e00ff */
[----:B------:R-:W-:Y:S02]  /*0070*/  HFMA2 R13, -RZ, RZ, 0, 0 ;  /* 0x00000000ff0d7431 */ /* 0x000fe400000001ff */
[----:B------:R-:W-:Y:S01]  /*0080*/  IMAD.MOV.U32 R12, RZ, RZ, 0x5 ;  /* 0x00000005ff0c7424 */ /* 0x000fe200078e00ff */
[----:B------:R-:W-:Y:S01]  /*0090*/  MOV R23, 0x0 ;  /* 0x0000000000177802 */ /* 0x000fe20000000f00 */
[----:B------:R-:W-:Y:S01]  /*00a0*/  IMAD.MOV.U32 R22, RZ, RZ, 0xb ;  /* 0x0000000bff167424 */ /* 0x000fe200078e00ff */
[----:B------:R-:W-:Y:S01]  /*00b0*/  MOV R19, 0x0 ;  /* 0x0000000000137802 */ /* 0x000fe20000000f00 */
[----:B------:R-:W-:-:S02]  /*00c0*/  IMAD.MOV.U32 R18, RZ, RZ, 0x9 ;  /* 0x00000009ff127424 */ /* 0x000fc400078e00ff */
[----:B------:R-:W-:Y:S01]  /*00d0*/  HFMA2 R16, -RZ, RZ, 0, 7.569789886474609375e-06 ;  /* 0x0000007fff107431 */ /* 0x000fe200000001ff */
[----:B------:R-:W-:Y:S01]  /*00e0*/  MOV R17, 0x0 ;  /* 0x0000000000117802 */ /* 0x000fe20000000f00 */
[----:B------:R-:W-:Y:S01]  /*00f0*/  IMAD.MOV.U32 R6, RZ, RZ, 0x2 ;  /* 0x00000002ff067424 */ /* 0x000fe200078e00ff */
[----:B------:R-:W-:Y:S01]  /*0100*/  MOV R7, 0x0 ;  /* 0x0000000000077802 */ /* 0x000fe20000000f00 */
[----:B------:R-:W-:Y:S01]  /*0110*/  IMAD.MOV.U32 R10, RZ, RZ, 0x4 ;  /* 0x00000004ff0a7424 */ /* 0x000fe200078e00ff */
[----:B------:R-:W-:Y:S01]  /*0120*/  MOV R11, 0x0 ;  /* 0x00000000000b7802 */ /* 0x000fe20000000f00 */
[----:B------:R-:W-:Y:S01]  /*0130*/  IMAD.MOV.U32 R14, RZ, RZ, 0x6 ;  /* 0x00000006ff0e7424 */ /* 0x000fe200078e00ff */
[----:B------:R-:W-:Y:S01]  /*0140*/  MOV R15, 0x0 ;  /* 0x00000000000f7802 */ /* 0x000fe20000000f00 */
[----:B------:R-:W-:Y:S02]  /*0150*/  HFMA2 R21, -RZ, RZ, 0, 0 ;  /* 0x00000000ff157431 */ /* 0x000fe400000001ff */
[----:B------:R-:W-:Y:S01]  /*0160*/  IMAD.MOV.U32 R20, RZ, RZ, 0xa ;  /* 0x0000000aff147424 */ /* 0x000fe200078e00ff */
[----:B0-----:R0:W-:Y:S04]  /*0170*/  STG.E.64 desc[UR4][R2.64+0x8], R4 ;  /* 0x0000080402007986 */ /* 0x0011e8000c101b04 */
[----:B------:R1:W-:Y:S04]  /*0180*/  STG.E.64 desc[UR4][R2.64+0x18], R8 ;  /* 0x0000180802007986 */ /* 0x0003e8000c101b04 */
[----:B------:R2:W-:Y:S04]  /*0190*/  STG.E.64 desc[UR4][R2.64+0x28], R12 ;  /* 0x0000280c02007986 */ /* 0x0005e8000c101b04 */
[----:B------:R3:W-:Y:S01]  /*01a0*/  STG.E.64 desc[UR4][R2.64+0x58], R22 ;  /* 0x0000581602007986 */ /* 0x0007e2000c101b04 */
[----:B0-----:R-:W-:-:S03]  /*01b0*/  HFMA2 R4, -RZ, RZ, 0, 4.76837158203125e-07 ;  /* 0x00000008ff047431 */ /* 0x001fc600000001ff */
[----:B------:R0:W-:Y:S01]  /*01c0*/  STG.E.64 desc[UR4][R2.64+0x48], R18 ;  /* 0x0000481202007986 */ /* 0x0001e2000c101b04 */
[----:B-1----:R-:W-:-:S03]  /*01d0*/  HFMA2 R8, -RZ, RZ, 0, 7.74860382080078125e-07 ;  /* 0x0000000dff087431 */ /* 0x002fc600000001ff */
[----:B------:R1:W-:Y:S01]  /*01e0*/  STG.E.64 desc[UR4][R2.64+0x3f8], R16 ;  /* 0x0003f81002007986 */ /* 0x0003e2000c101b04 */
[----:B--2---:R-:W-:-:S03]  /*01f0*/  MOV R12, 0xf ;  /* 0x0000000f000c7802 */ /* 0x004fc60000000f00 */
[----:B------:R2:W-:Y:S01]  /*0200*/  STG.E.64 desc[UR4][R2.64+0x40], R4 ;  /* 0x0000400402007986 */ /* 0x0005e2000c101b04 */
[----:B---3--:R-:W-:-:S03]  /*0210*/  HFMA2 R22, -RZ, RZ, 0, 1.251697540283203125e-06 ;  /* 0x00000015ff167431 */ /* 0x008fc600000001ff */
[----:B------:R3:W-:Y:S01]  /*0220*/  STG.E.64 desc[UR4][R2.64+0x78], R12 ;  /* 0x0000780c02007986 */ /* 0x0007e2000c101b04 */
[----:B0-----:R-:W-:-:S03]  /*0230*/  MOV R18, 0x13 ;  /* 0x0000001300127802 */ /* 0x001fc60000000f00 */
[----:B------:R0:W-:Y:S01]  /*0240*/  STG.E.64 desc[UR4][R2.64+0x68], R8 ;  /* 0x0000680802007986 */ /* 0x0001e2000c101b04 */
[----:B-1----:R-:W-:-:S03]  /*0250*/  IMAD.MOV.U32 R16, RZ, RZ, 0x7 ;  /* 0x00000007ff107424 */ /* 0x002fc600078e00ff */
[----:B------:R1:W-:Y:S01]  /*0260*/  STG.E.64 desc[UR4][R2.64+0x10], R6 ;  /* 0x0000100602007986 */ /* 0x0003e2000c101b04 */
[----:B--2---:R-:W-:-:S03]  /*0270*/  HFMA2 R4, -RZ, RZ, 0, 1.013278961181640625e-06 ;  /* 0x00000011ff047431 */ /* 0x004fc600000001ff */
[----:B------:R2:W-:Y:S01]  /*0280*/  STG.E.64 desc[UR4][R2.64+0x20], R10 ;  /* 0x0000200a02007986 */ /* 0x0005e2000c101b04 */
[----:B---3--:R-:W-:-:S03]  /*0290*/  HFMA2 R12, -RZ, RZ, 0, 1.490116119384765625e-06 ;  /* 0x00000019ff0c7431 */ /* 0x008fc600000001ff */
[----:B------:R3:W-:Y:S01]  /*02a0*/  STG.E.64 desc[UR4][R2.64+0x30], R14 ;  /* 0x0000300e02007986 */ /* 0x0007e2000c101b04 */
[----:B0-----:R-:W-:-:S03]  /*02b0*/  MOV R8, 0x17 ;  /* 0x0000001700087802 */ /* 0x001fc60000000f00 */
[----:B------:R0:W-:Y:S01]  /*02c0*/  STG.E.64 desc[UR4][R2.64+0x88], R4 ;  /* 0x0000880402007986 */ /* 0x0001e2000c101b04 */
[----:B-1----:R-:W-:-:S03]  /*02d0*/  IMAD.MOV.U32 R6, RZ, RZ, 0xc ;  /* 0x0000000cff067424 */ /* 0x002fc600078e00ff */
[----:B------:R1:W-:Y:S01]  /*02e0*/  STG.E.64 desc[UR4][R2.64+0x98], R18 ;  /* 0x0000981202007986 */ /* 0x0003e2000c101b04 */
[----:B--2---:R-:W-:-:S03]  /*02f0*/  IMAD.MOV.U32 R10, RZ, RZ, 0xe ;  /* 0x0000000eff0a7424 */ /* 0x004fc600078e00ff */
[----:B------:R2:W-:Y:S01]  /*0300*/  STG.E.64 desc[UR4][R2.64+0xa8], R22 ;  /* 0x0000a81602007986 */ /* 0x0005e2000c101b04 */
[----:B---3--:R-:W-:-:S03]  /*0310*/  IMAD.MOV.U32 R14, RZ, RZ, 0x10 ;  /* 0x00000010ff0e7424 */ /* 0x008fc600078e00ff */
[----:B------:R3:W-:Y:S01]  /*0320*/  STG.E.64 desc[UR4][R2.64+0xb8], R8 ;  /* 0x0000b80802007986 */ /* 0x0007e2000c101b04 */
[----:B0-----:R-:W-:-:S03]  /*0330*/  MOV R4, 0x1b ;  /* 0x0000001b00047802 */ /* 0x001fc60000000f00 */
[----:B------:R0:W-:Y:S01]  /*0340*/  STG.E.64 desc[UR4][R2.64+0xc8], R12 ;  /* 0x0000c80c02007986 */ /* 0x0001e2000c101b04 */
[----:B-1----:R-:W-:-:S03]  /*0350*/  HFMA2 R18, -RZ, RZ, 0, 1.728534698486328125e-06 ;  /* 0x0000001dff127431 */ /* 0x002fc600000001ff */
[----:B------:R1:W-:Y:S01]  /*0360*/  STG.E.64 desc[UR4][R2.64+0x38], R16 ;  /* 0x0000381002007986 */ /* 0x0003e2000c101b04 */
[----:B--2---:R-:W-:-:S03]  /*0370*/  MOV R22, 0x1f ;  /* 0x0000001f00167802 */ /* 0x004fc60000000f00 */
[----:B------:R2:W-:Y:S01]  /*0380*/  STG.E.64 desc[UR4][R2.64+0x50], R20 ;  /* 0x0000501402007986 */ /* 0x0005e2000c101b04 */
[----:B---3--:R-:W-:-:S03]  /*0390*/  HFMA2 R8, -RZ, RZ, 0, 1.966953277587890625e-06 ;  /* 0x00000021ff087431 */ /* 0x008fc600000001ff */
        /* <DEDUP_REMOVED lines=9> */
[----:B0-----:R-:W-:-:S03]  /*0430*/  IMAD.MOV.U32 R10, RZ, RZ, 0x18 ;  /* 0x00000018ff0a7424 */ /* 0x001fc600078e00ff */
[----:B------:R0:W-:Y:S01]  /*0440*/  STG.E.64 desc[UR4][R2.64+0x118], R12 ;  /* 0x0001180c02007986 */ /* 0x0001e2000c101b04 */
[----:B-1----:R-:W-:-:S03]  /*0450*/  IMAD.MOV.U32 R14, RZ, RZ, 0x1a ;  /* 0x0000001aff0e7424 */ /* 0x002fc600078e00ff */
[----:B------:R1:W-:Y:S01]  /*0460*/  STG.E.64 desc[UR4][R2.64+0xe8], R18 ;  /* 0x0000e81202007986 */ /* 0x0003e2000c101b04 */
[----:B--2---:R-:W-:-:S03]  /*0470*/  HFMA2 R4, -RZ, RZ, 0, 2.205371856689453125e-06 ;  /* 0x00000025ff047431 */ /* 0x004fc600000001ff */
[----:B------:R2:W-:Y:S01]  /*0480*/  STG.E.64 desc[UR4][R2.64+0x108], R8 ;  /* 0x0001080802007986 */ /* 0x0005e2000c101b04 */
[----:B---3--:R-:W-:-:S03]  /*0490*/  HFMA2 R22, -RZ, RZ, 0, 2.443790435791015625e-06 ;  /* 0x00000029ff167431 */ /* 0x008fc600000001ff */
[----:B------:R3:W-:Y:S01]  /*04a0*/  STG.E.64 desc[UR4][R2.64+0x90], R16 ;  /* 0x0000901002007986 */ /* 0x0007e2000c101b04 */
[----:B0-----:R-:W-:-:S03]  /*04b0*/  HFMA2 R12, -RZ, RZ, 0, 2.682209014892578125e-06 ;  /* 0x0000002dff0c7431 */ /* 0x001fc600000001ff */
[----:B------:R0:W-:Y:S01]  /*04c0*/  STG.E.64 desc[UR4][R2.64+0xa0], R20 ;  /* 0x0000a01402007986 */ /* 0x0001e2000c101b04 */
[----:B-1----:R-:W-:-:S03]  /*04d0*/  MOV R18, 0x27 ;  /* 0x0000002700127802 */ /* 0x002fc60000000f00 */
[----:B------:R1:W-:Y:S01]  /*04e0*/  STG.E.64 desc[UR4][R2.64+0xb0], R6 ;  /* 0x0000b00602007986 */ /* 0x0003e2000c101b04 */
[----:B--2---:R-:W-:-:S03]  /*04f0*/  MOV R8, 0x2b ;  /* 0x0000002b00087802 */ /* 0x004fc60000000f00 */
[----:B------:R2:W-:Y:S01]  /*0500*/  STG.E.64 desc[UR4][R2.64+0xc0], R10 ;  /* 0x0000c00a02007986 */ /* 0x0005e2000c101b04 */
[----:B---3--:R-:W-:-:S03]  /*0510*/  IMAD.MOV.U32 R16, RZ, RZ, 0x1c ;  /* 0x0000001cff107424 */ /* 0x008fc600078e00ff */
[----:B------:R3:W-:Y:S01]  /*0520*/  STG.E.64 desc[UR4][R2.64+0xd0], R14 ;  /* 0x0000d00e02007986 */ /* 0x0007e2000c101b04 */
[----:B0-----:R-:W-:-:S03]  /*0530*/  IMAD.MOV.U32 R20, RZ, RZ, 0x1e ;  /* 0x0000001eff147424 */ /* 0x001fc600078e00ff */
        /* <DEDUP_REMOVED lines=9> */
[----:B-1----:R-:W-:-:S03]  /*05d0*/  HFMA2 R18, -RZ, RZ, 0, 2.920627593994140625e-06 ;  /* 0x00000031ff127431 */ /* 0x002fc600000001ff */
[----:B------:R1:W-:Y:S01]  /*05e0*/  STG.E.64 desc[UR4][R2.64+0xe0], R16 ;  /* 0x0000e01002007986 */ /* 0x0003e2000c101b04 */
[----:B--2---:R-:W-:-:S03]  /*05f0*/  MOV R22, 0x33 ;  /* 0x0000003300167802 */ /* 0x004fc60000000f00 */
[----:B------:R2:W-:Y:S01]  /*0600*/  STG.E.64 desc[UR4][R2.64+0xf0], R20 ;  /* 0x0000f01402007986 */ /* 0x0005e2000c101b04 */
[----:B---3--:R-:W-:-:S03]  /*0610*/  HFMA2 R8, -RZ, RZ, 0, 3.159046173095703125e-06 ;  /* 0x00000035ff087431 */ /* 0x008fc600000001ff */
        /* <DEDUP_REMOVED lines=13> */
[----:B--2---:R-:W-:-:S03]  /*06f0*/  HFMA2 R4, -RZ, RZ, 0, 3.397464752197265625e-06 ;  /* 0x00000039ff047431 */ /* 0x004fc600000001ff */
[----:B------:R2:W-:Y:S01]  /*0700*/  STG.E.64 desc[UR4][R2.64+0x140], R20 ;  /* 0x0001401402007986 */ /* 0x0005e2000c101b04 */
[----:B---3--:R-:W-:-:S03]  /*0710*/  HFMA2 R22, -RZ, RZ, 0, 3.635883331298828125e-06 ;  /* 0x0000003dff167431 */ /* 0x008fc600000001ff */
[----:B------:R3:W-:Y:S01]  /*0720*/  STG.E.64 desc[UR4][R2.64+0x150], R6 ;  /* 0x0001500602007986 */ /* 0x0007e2000c101b04 */
[----:B0-----:R-:W-:-:S03]  /*0730*/  HFMA2 R12, -RZ, RZ, 0, 3.874301910400390625e-06 ;  /* 0x00000041ff0c7431 */ /* 0x001fc600000001ff */
        /* <DEDUP_REMOVED lines=11> */
[----:B--2---:R-:W-:-:S03]  /*07f0*/  MOV R18, 0x3b ;  /* 0x0000003b00127802 */ /* 0x004fc60000000f00 */
[----:B------:R2:W-:Y:S01]  /*0800*/  STG.E.64 desc[UR4][R2.64+0x1a0], R6 ;  /* 0x0001a00602007986 */ /* 0x0005e2000c101b04 */
[----:B---3--:R-:W-:-:S03]  /*0810*/  MOV R8, 0x3f ;  /* 0x0000003f00087802 */ /* 0x008fc60000000f00 */
        /* <DEDUP_REMOVED lines=11> */
[----:B-1----:R-:W-:-:S03]  /*08d0*/  MOV R4, 0x43 ;  /* 0x0000004300047802 */ /* 0x002fc60000000f00 */
[----:B------:R1:W-:Y:S01]  /*08e0*/  STG.E.64 desc[UR4][R2.64+0x208], R12 ;  /* 0x0002080c02007986 */ /* 0x0003e2000c101b04 */
[----:B--2---:R-:W-:-:S03]  /*08f0*/  HFMA2 R18, -RZ, RZ, 0, 4.112720489501953125e-06 ;  /* 0x00000045ff127431 */ /* 0x004fc600000001ff */
[----:B------:R2:W-:Y:S01]  /*0900*/  STG.E.64 desc[UR4][R2.64+0x1d0], R16 ;  /* 0x0001d01002007986 */ /* 0x0005e2000c101b04 */
[----:B---3--:R-:W-:-:S03]  /*0910*/  MOV R22, 0x47 ;  /* 0x0000004700167802 */ /* 0x008fc60000000f00 */
[----:B------:R3:W-:Y:S01]  /*0920*/  STG.E.64 desc[UR4][R2.64+0x1e0], R20 ;  /* 0x0001e01402007986 */ /* 0x0007e2000c101b04 */
[----:B0-----:R-:W-:-:S03]  /*0930*/  HFMA2 R8, -RZ, RZ, 0, 4.351139068603515625e-06 ;  /* 0x00000049ff087431 */ /* 0x001fc600000001ff */
[----:B------:R0:W-:Y:S01]  /*0940*/  STG.E.64 desc[UR4][R2.64+0x1f0], R6 ;  /* 0x0001f00602007986 */ /* 0x0001e2000c101b04 */
[----:B-1----:R-:W-:-:S03]  /*0950*/  MOV R12, 0x4b ;  /* 0x0000004b000c7802 */ /* 0x002fc60000000f00 */
        /* <DEDUP_REMOVED lines=11> */
[----:B---3--:R-:W-:-:S03]  /*0a10*/  HFMA2 R4, -RZ, RZ, 0, 4.589557647705078125e-06 ;  /* 0x0000004dff047431 */ /* 0x008fc600000001ff */
[----:B------:R3:W-:Y:S01]  /*0a20*/  STG.E.64 desc[UR4][R2.64+0x248], R8 ;  /* 0x0002480802007986 */ /* 0x0007e2000c101b04 */
[----:B0-----:R-:W-:-:S03]  /*0a30*/  HFMA2 R22, -RZ, RZ, 0, 4.827976226806640625e-06 ;  /* 0x00000051ff167431 */ /* 0x001fc600000001ff */
[----:B------:R0:W-:Y:S01]  /*0a40*/  STG.E.64 desc[UR4][R2.64+0x220], R16 ;  /* 0x0002201002007986 */ /* 0x0001e2000c101b04 */
[----:B-1----:R-:W-:-:S03]  /*0a50*/  HFMA2 R12, -RZ, RZ, 0, 5.066394805908203125e-06 ;  /* 0x00000055ff0c7431 */ /* 0x002fc600000001ff */
        /* <DEDUP_REMOVED lines=17> */
[----:B--2---:R-:W-:-:S03]  /*0b70*/  HFMA2 R18, -RZ, RZ, 0, 5.304813385009765625e-06 ;  /* 0x00000059ff127431 */ /* 0x004fc600000001ff */
[----:B------:R2:W-:Y:S01]  /*0b80*/  STG.E.64 desc[UR4][R2.64+0x270], R16 ;  /* 0x0002701002007986 */ /* 0x0005e2000c101b04 */
[----:B---3--:R-:W-:-:S03]  /*0b90*/  MOV R22, 0x5b ;  /* 0x0000005b00167802 */ /* 0x008fc60000000f00 */
[----:B------:R3:W-:Y:S01]  /*0ba0*/  STG.E.64 desc[UR4][R2.64+0x280], R20 ;  /* 0x0002801402007986 */ /* 0x0007e2000c101b04 */
[----:B0-----:R-:W-:-:S03]  /*0bb0*/  HFMA2 R8, -RZ, RZ, 0, 5.543231964111328125e-06 ;  /* 0x0000005dff087431 */ /* 0x001fc600000001ff */
        /* <DEDUP_REMOVED lines=13> */
[----:B---3--:R-:W-:-:S03]  /*0c90*/  HFMA2 R4, -RZ, RZ, 0, 5.781650543212890625e-06 ;  /* 0x00000061ff047431 */ /* 0x008fc600000001ff */
[----:B------:R3:W-:Y:S01]  /*0ca0*/  STG.E.64 desc[UR4][R2.64+0x2e8], R8 ;  /* 0x0002e80802007986 */ /* 0x0007e2000c101b04 */
[----:B0-----:R-:W-:-:S03]  /*0cb0*/  HFMA2 R22, -RZ, RZ, 0, 6.020069122314453125e-06 ;  /* 0x00000065ff167431 */ /* 0x001fc600000001ff */
[----:B------:R0:W-:Y:S01]  /*0cc0*/  STG.E.64 desc[UR4][R2.64+0x2c0], R16 ;  /* 0x0002c01002007986 */ /* 0x0001e2000c101b04 */
[----:B-1----:R-:W-:-:S03]  /*0cd0*/  HFMA2 R12, -RZ, RZ, 0, 6.258487701416015625e-06 ;  /* 0x00000069ff0c7431 */ /* 0x002fc600000001ff */
        /* <DEDUP_REMOVED lines=17> */
[----:B--2---:R-:W-:-:S03]  /*0df0*/  HFMA2 R18, -RZ, RZ, 0, 6.496906280517578125e-06 ;  /* 0x0000006dff127431 */ /* 0x004fc600000001ff */
[----:B------:R2:W-:Y:S01]  /*0e00*/  STG.E.64 desc[UR4][R2.64+0x310], R16 ;  /* 0x0003101002007986 */ /* 0x0005e2000c101b04 */
[----:B---3--:R-:W-:-:S03]  /*0e10*/  MOV R22, 0x6f ;  /* 0x0000006f00167802 */ /* 0x008fc60000000f00 */
[----:B------:R3:W-:Y:S01]  /*0e20*/  STG.E.64 desc[UR4][R2.64+0x320], R20 ;  /* 0x0003201402007986 */ /* 0x0007e2000c101b04 */
[----:B0-----:R-:W-:-:S03]  /*0e30*/  HFMA2 R8, -RZ, RZ, 0, 6.735324859619140625e-06 ;  /* 0x00000071ff087431 */ /* 0x001fc600000001ff */
        /* <DEDUP_REMOVED lines=13> */
[----:B---3--:R-:W-:-:S03]  /*0f10*/  HFMA2 R4, -RZ, RZ, 0, 6.973743438720703125e-06 ;  /* 0x00000075ff047431 */ /* 0x008fc600000001ff */
[----:B------:R3:W-:Y:S01]  /*0f20*/  STG.E.64 desc[UR4][R2.64+0x368], R18 ;  /* 0x0003681202007986 */ /* 0x0007e2000c101b04 */
[----:B0-----:R-:W-:-:S03]  /*0f30*/  HFMA2 R22, -RZ, RZ, 0, 7.212162017822265625e-06 ;  /* 0x00000079ff167431 */ /* 0x001fc600000001ff */
[----:B------:R0:W-:Y:S01]  /*0f40*/  STG.E.64 desc[UR4][R2.64+0x370], R20 ;  /* 0x0003701402007986 */ /* 0x0001e2000c101b04 */
[----:B-1----:R-:W-:-:S03]  /*0f50*/  HFMA2 R12, -RZ, RZ, 0, 7.450580596923828125e-06 ;  /* 0x0000007dff0c7431 */ /* 0x002fc600000001ff */
[----:B------:R1:W-:Y:S01]  /*0f60*/  STG.E.64 desc[UR4][R2.64+0x380], R6 ;  /* 0x0003800602007986 */ /* 0x0003e2000c101b04 */
[----:B--2---:R-:W-:-:S03]  /*0f70*/  IMAD.MOV.U32 R16, RZ, RZ, 0x76 ;  /* 0x00000076ff107424 */ /* 0x004fc600078e00ff */
[----:B------:R2:W-:Y:S01]  /*0f80*/  STG.E.64 desc[UR4][R2.64+0x388], R8 ;  /* 0x0003880802007986 */ /* 0x0005e2000c101b04 */
[----:B---3--:R-:W-:-:S03]  /*0f90*/  MOV R18, 0x77 ;  /* 0x0000007700127802 */ /* 0x008fc60000000f00 */
[----:B------:R3:W-:Y:S01]  /*0fa0*/  STG.E.64 desc[UR4][R2.64+0x390], R10 ;  /* 0x0003900a02007986 */ /* 0x0007e2000c101b04 */
[----:B0-----:R-:W-:-:S03]  /*0fb0*/  IMAD.MOV.U32 R20, RZ, RZ, 0x78 ;  /* 0x00000078ff147424 */ /* 0x001fc600078e00ff */
[----:B------:R0:W-:Y:S01]  /*0fc0*/  STG.E.64 desc[UR4][R2.64+0x3a0], R14 ;  /* 0x0003a00e02007986 */ /* 0x0001e2000c101b04 */
[----:B-1----:R-:W-:-:S03]  /*0fd0*/  IMAD.MOV.U32 R6, RZ, RZ, 0x7a ;  /* 0x0000007aff067424 */ /* 0x002fc600078e00ff */
[----:B------:R1:W-:Y:S01]  /*0fe0*/  STG.E.64 desc[UR4][R2.64+0x3a8], R4 ;  /* 0x0003a80402007986 */ /* 0x0003e2000c101b04 */
[----:B--2---:R-:W-:-:S03]  /*0ff0*/  MOV R8, 0x7b ;  /* 0x0000007b00087802 */ /* 0x004fc60000000f00 */
[----:B------:R2:W-:Y:S01]  /*1000*/  STG.E.64 desc[UR4][R2.64+0x3b0], R16 ;  /* 0x0003b01002007986 */ /* 0x0005e2000c101b04 */
[----:B---3--:R-:W-:-:S03]  /*1010*/  IMAD.MOV.U32 R10, RZ, RZ, 0x7c ;  /* 0x0000007cff0a7424 */ /* 0x008fc600078e00ff */
[----:B------:R-:W-:Y:S01]  /*1020*/  STG.E.64 desc[UR4][R2.64+0x3b8], R18 ;  /* 0x0003b81202007986 */ /* 0x000fe2000c101b04 */
[----:B0-----:R-:W-:-:S03]  /*1030*/  IMAD.MOV.U32 R14, RZ, RZ, 0x7e ;  /* 0x0000007eff0e7424 */ /* 0x001fc600078e00ff */
[----:B------:R-:W-:Y:S01]  /*1040*/  STG.E.64 desc[UR4][R2.64+0x3c0], R20 ;  /* 0x0003c01402007986 */ /* 0x000fe2000c101b04 */
[----:B-1----:R-:W-:-:S03]  /*1050*/  HFMA2 R4, -RZ, RZ, 0, 7.62939453125e-06 ;  /* 0x00000080ff047431 */ /* 0x002fc600000001ff */
[----:B------:R-:W-:Y:S01]  /*1060*/  STG.E.64 desc[UR4][R2.64+0x3c8], R22 ;  /* 0x0003c81602007986 */ /* 0x000fe2000c101b04 */
[----:B--2---:R-:W-:-:S03]  /*1070*/  IMAD.MOV.U32 R16, RZ, RZ, 0x81 ;  /* 0x00000081ff107424 */ /* 0x004fc600078e00ff */
[----:B------:R0:W-:Y:S04]  /*1080*/  STG.E.64 desc[UR4][R2.64+0x3d0], R6 ;  /* 0x0003d00602007986 */ /* 0x0001e8000c101b04 */
[----:B------:R1:W-:Y:S04]  /*1090*/  STG.E.64 desc[UR4][R2.64+0x3d8], R8 ;  /* 0x0003d80802007986 */ /* 0x0003e8000c101b04 */
[----:B------:R2:W-:Y:S04]  /*10a0*/  STG.E.64 desc[UR4][R2.64+0x3e0], R10 ;  /* 0x0003e00a02007986 */ /* 0x0005e8000c101b04 */
[----:B------:R-:W-:Y:S01]  /*10b0*/  STG.E.64 desc[UR4][R2.64+0x3e8], R12 ;  /* 0x0003e80c02007986 */ /* 0x000fe2000c101b04 */
[----:B0-----:R-:W-:-:S03]  /*10c0*/  HFMA2 R6, -RZ, RZ, 0, 7.74860382080078125e-06 ;  /* 0x00000082ff067431 */ /* 0x001fc600000001ff */
[----:B------:R-:W-:Y:S01]  /*10d0*/  STG.E.64 desc[UR4][R2.64+0x3f0], R14 ;  /* 0x0003f00e02007986 */ /* 0x000fe2000c101b04 */
[----:B-1----:R-:W-:-:S03]  /*10e0*/  IMAD.MOV.U32 R8, RZ, RZ, 0x83 ;  /* 0x00000083ff087424 */ /* 0x002fc600078e00ff */
[----:B------:R0:W-:Y:S01]  /*10f0*/  STG.E.64 desc[UR4][R2.64], RZ ;  /* 0x000000ff02007986 */ /* 0x0001e2000c101b04 */
[----:B--2---:R-:W-:Y:S01]  /*1100*/  IMAD.MOV.U32 R10, RZ, RZ, 0x85 ;  /* 0x00000085ff0a7424 */ /* 0x004fe200078e00ff */
[----:B0-----:R-:W0:Y:S02]  /*1110*/  LDC.64 R2, c[0x4][RZ] ;  /* 0x01000000ff027b82 */ /* 0x001e240000000a00 */
[----:B0-----:R0:W-:Y:S06]  /*1120*/  STG.E.64 desc[UR4][R2.64+0x400], R4 ;  /* 0x0004000402007986 */ /* 0x0011ec000c101b04 */
[----:B0-----:R-:W0:Y:S01]  /*1130*/  LDC.64 R2, c[0x4][RZ] ;  /* 0x01000000ff027b82 */ /* 0x001e220000000a00 */
[----:B------:R-:W-:Y:S01]  /*1140*/  HFMA2 R4, -RZ, RZ, 0, 7.8678131103515625e-06 ;  /* 0x00000084ff047431 */ /* 0x000fe200000001ff */
[----:B0-----:R0:W-:Y:S06]  /*1150*/  STG.E.64 desc[UR4][R2.64+0x408], R16 ;  /* 0x0004081002007986 */ /* 0x0011ec000c101b04 */
[----:B0-----:R-:W0:Y:S02]  /*1160*/  LDC.64 R2, c[0x4][RZ] ;  /* 0x01000000ff027b82 */ /* 0x001e240000000a00 */
[----:B0-----:R0:W-:Y:S06]  /*1170*/  STG.E.64 desc[UR4][R2.64+0x410], R6 ;  /* 0x0004100602007986 */ /* 0x0011ec000c101b04 */
[----:B0-----:R-:W0:Y:S01]  /*1180*/  LDC.64 R2, c[0x4][RZ] ;  /* 0x01000000ff027b82 */ /* 0x001e220000000a00 */
[----:B------:R-:W-:Y:S01]  /*1190*/  HFMA2 R6, -RZ, RZ, 0, 7.98702239990234375e-06 ;  /* 0x00000086ff067431 */ /* 0x000fe200000001ff */
[----:B0-----:R0:W-:Y:S06]  /*11a0*/  STG.E.64 desc[UR4][R2.64+0x418], R8 ;  /* 0x0004180802007986 */ /* 0x0011ec000c101b04 */
[----:B0-----:R-:W0:Y:S01]  /*11b0*/  LDC.64 R2, c[0x4][RZ] ;  /* 0x01000000ff027b82 */ /* 0x001e220000000a00 */
[----:B------:R-:W-:Y:S01]  /*11c0*/  IMAD.MOV.U32 R8, RZ, RZ, 0x87 ;  /* 0x00000087ff087424 */ /* 0x000fe200078e00ff */
[----:B0-----:R0:W-:Y:S06]  /*11d0*/  STG.E.64 desc[UR4][R2.64+0x420], R4 ;  /* 0x0004200402007986 */ /* 0x0011ec000c101b04 */
[----:B0-----:R-:W0:Y:S01]  /*11e0*/  LDC.64 R2, c[0x4][RZ] ;  /* 0x01000000ff027b82 */ /* 0x001e220000000a00 */
[----:B------:R-:W-:Y:S01]  /*11f0*/  HFMA2 R4, -RZ, RZ, 0, 8.106231689453125e-06 ;  /* 0x00000088ff047431 */ /* 0x000fe200000001ff */
[----:B0-----:R0:W-:Y:S06]  /*1200*/  STG.E.64 desc[UR4][R2.64+0x428], R10 ;  /* 0x0004280a02007986 */ /* 0x0011ec000c101b04 */
[----:B0-----:R-:W0:Y:S01]  /*1210*/  LDC.64 R2, c[0x4][RZ] ;  /* 0x01000000ff027b82 */ /* 0x001e220000000a00 */
[----:B------:R-:W-:Y:S01]  /*1220*/  IMAD.MOV.U32 R10, RZ, RZ, 0x89 ;  /* 0x00000089ff0a7424 */ /* 0x000fe200078e00ff */
[----:B0-----:R0:W-:Y:S06]  /*1230*/  STG.E.64 desc[UR4][R2.64+0x430], R6 ;  /* 0x0004300602007986 */ /* 0x0011ec000c101b04 */
[----:B0-----:R-:W0:Y:S01]  /*1240*/  LDC.64 R2, c[0x4][RZ] ;  /* 0x01000000ff027b82 */ /* 0x001e220000000a00 */
[----:B------:R-:W-:Y:S01]  /*1250*/  HFMA2 R6, -RZ, RZ, 0, 8.22544097900390625e-06 ;  /* 0x0000008aff067431 */ /* 0x000fe200000001ff */
[----:B0-----:R0:W-:Y:S06]  /*1260*/  STG.E.64 desc[UR4][R2.64+0x438], R8 ;  /* 0x0004380802007986 */ /* 0x0011ec000c101b04 */
[----:B0-----:R-:W0:Y:S01]  /*1270*/  LDC.64 R2, c[0x4][RZ] ;  /* 0x01000000ff027b82 */ /* 0x001e220000000a00 */
[----:B------:R-:W-:Y:S01]  /*1280*/  IMAD.MOV.U32 R8, RZ, RZ, 0x8b ;  /* 0x0000008bff087424 */ /* 0x000fe200078e00ff */
[----:B0-----:R0:W-:Y:S06]  /*1290*/  STG.E.64 desc[UR4][R2.64+0x440], R4 ;  /* 0x0004400402007986 */ /* 0x0011ec000c101b04 */
[----:B0-----:R-:W0:Y:S01]  /*12a0*/  LDC.64 R2, c[0x4][RZ] ;  /* 0x01000000ff027b82 */ /* 0x001e220000000a00 */
[----:B------:R-:W-:Y:S01]  /*12b0*/  HFMA2 R4, -RZ, RZ, 0, 8.3446502685546875e-06 ;  /* 0x0000008cff047431 */ /* 0x000fe200000001ff */
[----:B0-----:R0:W-:Y:S06]  /*12c0*/  STG.E.64 desc[UR4][R2.64+0x448], R10 ;  /* 0x0004480a02007986 */ /* 0x0011ec000c101b04 */
[----:B0-----:R-:W0:Y:S01]  /*12d0*/  LDC.64 R2, c[0x4][RZ] ;  /* 0x01000000ff027b82 */ /* 0x001e220000000a00 */
[----:B------:R-:W-:Y:S01]  /*12e0*/  IMAD.MOV.U32 R10, RZ, RZ, 0x8d ;  /* 0x0000008dff0a7424 */ /* 0x000fe200078e00ff */
[----:B0-----:R0:W-:Y:S06]  /*12f0*/  STG.E.64 desc[UR4][R2.64+0x450], R6 ;  /* 0x0004500602007986 */ /* 0x0011ec000c101b04 */
[----:B0-----:R-:W0:Y:S01]  /*1300*/  LDC.64 R2, c[0x4][RZ] ;  /* 0x01000000ff027b82 */ /* 0x001e220000000a00 */
[----:B------:R-:W-:Y:S01]  /*1310*/  HFMA2 R6, -RZ, RZ, 0, 8.46385955810546875e-06 ;  /* 0x0000008eff067431 */ /* 0x000fe200000001ff */
[----:B0-----:R0:W-:Y:S06]  /*1320*/  STG.E.64 desc[UR4][R2.64+0x458], R8 ;  /* 0x0004580802007986 */ /* 0x0011ec000c101b04 */
[----:B0-----:R-:W0:Y:S01]  /*1330*/  LDC.64 R2, c[0x4][RZ] ;  /* 0x01000000ff027b82 */ /* 0x001e220000000a00 */
[----:B------:R-:W-:Y:S01]  /*1340*/  IMAD.MOV.U32 R8, RZ, RZ, 0x8f ;  /* 0x0000008fff087424 */ /* 0x000fe200078e00ff */
[----:B0-----:R0:W-:Y:S06]  /*1350*/  STG.E.64 desc[UR4][R2.64+0x460], R4 ;  /* 0x0004600402007986 */ /* 0x0011ec000c101b04 */
[----:B0-----:R-:W0:Y:S01]  /*1360*/  LDC.64 R2, c[0x4][RZ] ;  /* 0x01000000ff027b82 */ /* 0x001e220000000a00 */
[----:B------:R-:W-:Y:S01]  /*1370*/  HFMA2 R4, -RZ, RZ, 0, 8.58306884765625e-06 ;  /* 0x00000090ff047431 */ /* 0x000fe200000001ff */
[----:B0-----:R0:W-:Y:S06]  /*1380*/  STG.E.64 desc[UR4][R2.64+0x468], R10 ;  /* 0x0004680a02007986 */ /* 0x0011ec000c101b04 */
[----:B0-----:R-:W0:Y:S01]  /*1390*/  LDC.64 R2, c[0x4][RZ] ;  /* 0x01000000ff027b82 */ /* 0x001e220000000a00 */
[----:B------:R-:W-:Y:S01]  /*13a0*/  IMAD.MOV.U32 R10, RZ, RZ, 0x91 ;  /* 0x00000091ff0a7424 */ /* 0x000fe200078e00ff */
[----:B0-----:R0:W-:Y:S06]  /*13b0*/  STG.E.64 desc[UR4][R2.64+0x470], R6 ;  /* 0x0004700602007986 */ /* 0x0011ec000c101b04 */
[----:B0-----:R-:W0:Y:S01]  /*13c0*/  LDC.64 R2, c[0x4][RZ] ;  /* 0x01000000ff027b82 */ /* 0x001e220000000a00 */
[----:B------:R-:W-:Y:S01]  /*13d0*/  HFMA2 R6, -RZ, RZ, 0, 8.70227813720703125e-06 ;  /* 0x00000092ff067431 */ /* 0x000fe200000001ff */
[----:B0-----:R0:W-:Y:S06]  /*13e0*/  STG.E.64 desc[UR4][R2.64+0x478], R8 ;  /* 0x0004780802007986 */ /* 0x0011ec000c101b04 */
[----:B0-----:R-:W0:Y:S01]  /*13f0*/  LDC.64 R2, c[0x4][RZ] ;  /* 0x01000000ff027b82 */ /* 0x001e220000000a00 */
[----:B------:R-:W-:Y:S01]  /*1400*/  IMAD.MOV.U32 R8, RZ, RZ, 0x93 ;  /* 0x00000093ff087424 */ /* 0x000fe200078e00ff */
[----:B0-----:R0:W-:Y:S06]  /*1410*/  STG.E.64 desc[UR4][R2.64+0x480], R4 ;  /* 0x0004800402007986 */ /* 0x0011ec000c101b04 */
[----:B0-----:R-:W0:Y:S01]  /*1420*/  LDC.64 R2, c[0x4][RZ] ;  /* 0x01000000ff027b82 */ /* 0x001e220000000a00 */
[----:B------:R-:W-:Y:S01]  /*1430*/  HFMA2 R4, -RZ, RZ, 0, 8.8214874267578125e-06 ;  /* 0x00000094ff047431 */ /* 0x000fe200000001ff */
[----:B0-----:R0:W-:Y:S06]  /*1440*/  STG.E.64 desc[UR4][R2.64+0x488], R10 ;  /* 0x0004880a02007986 */ /* 0x0011ec000c101b04 */
[----:B0-----:R-:W0:Y:S01]  /*1450*/  LDC.64 R2, c[0x4][RZ] ;  /* 0x01000000ff027b82 */ /* 0x001e220000000a00 */
[----:B------:R-:W-:Y:S01]  /*1460*/  IMAD.MOV.U32 R10, RZ, RZ, 0x95 ;  /* 0x00000095ff0a7424 */ /* 0x000fe200078e00ff */
[----:B0-----:R0:W-:Y:S06]  /*1470*/  STG.E.64 desc[UR4][R2.64+0x490], R6 ;  /* 0x0004900602007986 */ /* 0x0011ec000c101b04 */
[----:B0-----:R-:W0:Y:S01]  /*1480*/  LDC.64 R2, c[0x4][RZ] ;  /* 0x01000000ff027b82 */ /* 0x001e220000000a00 */
[----:B------:R-:W-:Y:S01]  /*1490*/  HFMA2 R6, -RZ, RZ, 0, 8.94069671630859375e-06 ;  /* 0x00000096ff067431 */ /* 0x000fe200000001ff */
[----:B0-----:R0:W-:Y:S06]  /*14a0*/  STG.E.64 desc[UR4][R2.64+0x498], R8 ;  /* 0x0004980802007986 */ /* 0x0011ec000c101b04 */
[----:B0-----:R-:W0:Y:S01]  /*14b0*/  LDC.64 R2, c[0x4][RZ] ;  /* 0x01000000ff027b82 */ /* 0x001e220000000a00 */
[----:B------:R-:W-:Y:S01]  /*14c0*/  IMAD.MOV.U32 R8, RZ, RZ, 0x97 ;  /* 0x00000097ff087424 */ /* 0x000fe200078e00ff */
[----:B0-----:R0:W-:Y:S06]  /*14d0*/  STG.E.64 desc[UR4][R2.64+0x4a0], R4 ;  /* 0x0004a00402007986 */ /* 0x0011ec000c101b04 */
[----:B0-----:R-:W0:Y:S01]  /*14e0*/  LDC.64 R2, c[0x4][RZ] ;  /* 0x01000000ff027b82 */ /* 0x001e220000000a00 */
[----:B------:R-:W-:Y:S01]  /*14f0*/  HFMA2 R4, -RZ, RZ, 0, 9.059906005859375e-06 ;  /* 0x00000098ff047431 */ /* 0x000fe200000001ff */
[----:B0-----:R0:W-:Y:S06]  /*1500*/  STG.E.64 desc[UR4][R2.64+0x4a8], R10 ;  /* 0x0004a80a02007986 */ /* 0x0011ec000c101b04 */
[----:B0-----:R-:W0:Y:S01]  /*1510*/  LDC.64 R2, c[0x4][RZ] ;  /* 0x01000000ff027b82 */ /* 0x001e220000000a00 */
[----:B------:R-:W-:Y:S01]  /*1520*/  IMAD.MOV.U32 R10, RZ, RZ, 0x99 ;  /* 0x00000099ff0a7424 */ /* 0x000fe200078e00ff */
[----:B0-----:R0:W-:Y:S06]  /*1530*/  STG.E.64 desc[UR4][R2.64+0x4b0], R6 ;  /* 0x0004b00602007986 */ /* 0x0011ec000c101b04 */
[----:B0-----:R-:W0:Y:S01]  /*1540*/  LDC.64 R2, c[0x4][RZ] ;  /* 0x01000000ff027b82 */ /* 0x001e220000000a00 */
[----:B------:R-:W-:Y:S01]  /*1550*/  HFMA2 R6, -RZ, RZ, 0, 9.17911529541015625e-06 ;  /* 0x0000009aff067431 */ /* 0x000fe200000001ff */
[----:B0-----:R0:W-:Y:S06]  /*1560*/  STG.E.64 desc[UR4][R2.64+0x4b8], R8 ;  /* 0x0004b80802007986 */ /* 0x0011ec000c101b04 */
[----:B0-----:R-:W0:Y:S01]  /*1570*/  LDC.64 R2, c[0x4][RZ] ;  /* 0x01000000ff027b82 */ /* 0x001e220000000a00 */
[----:B------:R-:W-:Y:S01]  /*1580*/  IMAD.MOV.U32 R8, RZ, RZ, 0x9b ;  /* 0x0000009bff087424 */ /* 0x000fe200078e00ff */
[----:B0-----:R0:W-:Y:S06]  /*1590*/  STG.E.64 desc[UR4][R2.64+0x4c0], R4 ;  /* 0x0004c00402007986 */ /* 0x0011ec000c101b04 */
[----:B0-----:R-:W0:Y:S01]  /*15a0*/  LDC.64 R2, c[0x4][RZ] ;  /* 0x01000000ff027b82 */ /* 0x001e220000000a00 */
[----:B------:R-:W-:Y:S01]  /*15b0*/  HFMA2 R4, -RZ, RZ, 0, 9.2983245849609375e-06 ;  /* 0x0000009cff047431 */ /* 0x000fe200000001ff */
[----:B0-----:R0:W-:Y:S06]  /*15c0*/  STG.E.64 desc[UR4][R2.64+0x4c8], R10 ;  /* 0x0004c80a02007986 */ /* 0x0011ec000c101b04 */
[----:B0-----:R-:W0:Y:S01]  /*15d0*/  LDC.64 R2, c[0x4][RZ] ;  /* 0x01000000ff027b82 */ /* 0x001e220000000a00 */
[----:B------:R-:W-:Y:S01]  /*15e0*/  IMAD.MOV.U32 R10, RZ, RZ, 0x9d ;  /* 0x0000009dff0a7424 */ /* 0x000fe200078e00ff */
[----:B0-----:R0:W-:Y:S06]  /*15f0*/  STG.E.64 desc[UR4][R2.64+0x4d0], R6 ;  /* 0x0004d00602007986 */ /* 0x0011ec000c101b04 */
[----:B0-----:R-:W0:Y:S01]  /*1600*/  LDC.64 R2, c[0x4][RZ] ;  /* 0x01000000ff027b82 */ /* 0x001e220000000a00 */
[----:B------:R-:W-:Y:S01]  /*1610*/  HFMA2 R6, -RZ, RZ, 0, 9.41753387451171875e-06 ;  /* 0x0000009eff067431 */ /* 0x000fe200000001ff */
[----:B0-----:R0:W-:Y:S06]  /*1620*/  STG.E.64 desc[UR4][R2.64+0x4d8], R8 ;  /* 0x0004d80802007986 */ /* 0x0011ec000c101b04 */
[----:B0-----:R-:W0:Y:S01]  /*1630*/  LDC.64 R2, c[0x4][RZ] ;  /* 0x01000000ff027b82 */ /* 0x001e220000000a00 */
[----:B------:R-:W-:Y:S01]  /*1640*/  IMAD.MOV.U32 R8, RZ, RZ, 0x9f ;  /* 0x0000009fff087424 */ /* 0x000fe200078e00ff */
[----:B0-----:R0:W-:Y:S06]  /*1650*/  STG.E.64 desc[UR4][R2.64+0x4e0], R4 ;  /* 0x0004e00402007986 */ /* 0x0011ec000c101b04 */
[----:B0-----:R-:W0:Y:S01]  /*1660*/  LDC.64 R2, c[0x4][RZ] ;  /* 0x01000000ff027b82 */ /* 0x001e220000000a00 */
[----:B------:R-:W-:Y:S01]  /*1670*/  HFMA2 R4, -RZ, RZ, 0, 9.5367431640625e-06 ;  /* 0x000000a0ff047431 */ /* 0x000fe200000001ff */
[----:B0-----:R0:W-:Y:S06]  /*1680*/  STG.E.64 desc[UR4][R2.64+0x4e8], R10 ;  /* 0x0004e80a02007986 */ /* 0x0011ec000c101b04 */
[----:B0-----:R-:W0:Y:S01]  /*1690*/  LDC.64 R2, c[0x4][RZ] ;  /* 0x01000000ff027b82 */ /* 0x001e220000000a00 */
[----:B------:R-:W-:Y:S01]  /*16a0*/  IMAD.MOV.U32 R10, RZ, RZ, 0xa1 ;  /* 0x000000a1ff0a7424 */ /* 0x000fe200078e00ff */
[----:B0-----:R0:W-:Y:S06]  /*16b0*/  STG.E.64 desc[UR4][R2.64+0x4f0], R6 ;  /* 0x0004f00602007986 */ /* 0x0011ec000c101b04 */
[----:B0-----:R-:W0:Y:S01]  /*16c0*/  LDC.64 R2, c[0x4][RZ] ;  /* 0x01000000ff027b82 */ /* 0x001e220000000a00 */
[----:B------:R-:W-:Y:S01]  /*16d0*/  HFMA2 R6, -RZ, RZ, 0, 9.65595245361328125e-06 ;  /* 0x000000a2ff067431 */ /* 0x000fe200000001ff */
[----:B0-----:R0:W-:Y:S06]  /*16e0*/  STG.E.64 desc[UR4][R2.64+0x4f8], R8 ;  /* 0x0004f80802007986 */ /* 0x0011ec000c101b04 */
[----:B0-----:R-:W0:Y:S01]  /*16f0*/  LDC.64 R2, c[0x4][RZ] ;  /* 0x01000000ff027b82 */ /* 0x001e220000000a00 */
[----:B------:R-:W-:Y:S01]  /*1700*/  IMAD.MOV.U32 R8, RZ, RZ, 0xa3 ;  /* 0x000000a3ff087424 */ /* 0x000fe200078e00ff */
[----:B0-----:R0:W-:Y:S06]  /*1710*/  STG.E.64 desc[UR4][R2.64+0x500], R4 ;  /* 0x0005000402007986 */ /* 0x0011ec000c101b04 */
[----:B0-----:R-:W0:Y:S01]  /*1720*/  LDC.64 R2, c[0x4][RZ] ;  /* 0x01000000ff027b82 */ /* 0x001e220000000a00 */
[----:B------:R-:W-:Y:S01]  /*1730*/  HFMA2 R4, -RZ, RZ, 0, 9.7751617431640625e-06 ;  /* 0x000000a4ff047431 */ /* 0x000fe200000001ff */
[----:B0-----:R0:W-:Y:S06]  /*1740*/  STG.E.64 desc[UR4][R2.64+0x508], R10 ;  /* 0x0005080a02007986 */ /* 0x0011ec000c101b04 */
[----:B0-----:R-:W0:Y:S01]  /*1750*/  LDC.64 R2, c[0x4][RZ] ;  /* 0x01000000ff027b82 */ /* 0x001e220000000a00 */
[----:B------:R-:W-:Y:S01]  /*1760*/  IMAD.MOV.U32 R10, RZ, RZ, 0xa5 ;  /* 0x000000a5ff0a7424 */ /* 0x000fe200078e00ff */
[----:B0-----:R0:W-:Y:S06]  /*1770*/  STG.E.64 desc[UR4][R2.64+0x510], R6 ;  /* 0x0005100602007986 */ /* 0x0011ec000c101b04 */
[----:B0-----:R-:W0:Y:S01]  /*1780*/  LDC.64 R2, c[0x4][RZ] ;  /* 0x01000000ff027b82 */ /* 0x001e220000000a00 */
[----:B------:R-:W-:Y:S01]  /*1790*/  HFMA2 R6, -RZ, RZ, 0, 9.89437103271484375e-06 ;  /* 0x000000a6ff067431 */ /* 0x000fe200000001ff */
[----:B0-----:R0:W-:Y:S06]  /*17a0*/  STG.E.64 desc[UR4][R2.64+0x518], R8 ;  /* 0x0005180802007986 */ /* 0x0011ec000c101b04 */
[----:B0-----:R-:W0:Y:S01]  /*17b0*/  LDC.64 R2, c[0x4][RZ] ;  /* 0x01000000ff027b82 */ /* 0x001e220000000a00 */
[----:B------:R-:W-:Y:S01]  /*17c0*/  IMAD.MOV.U32 R8, RZ, RZ, 0xa7 ;  /* 0x000000a7ff087424 */ /* 0x000fe200078e00ff */
[----:B0-----:R0:W-:Y:S06]  /*17d0*/  STG.E.64 desc[UR4][R2.64+0x520], R4 ;  /* 0x0005200402007986 */ /* 0x0011ec000c101b04 */
[----:B0-----:R-:W0:Y:S01]  /*17e0*/  LDC.64 R2, c[0x4][RZ] ;  /* 0x01000000ff027b82 */ /* 0x001e220000000a00 */
[----:B------:R-:W-:Y:S01]  /*17f0*/  HFMA2 R4, -RZ, RZ, 0, 1.0013580322265625e-05 ;  /* 0x000000a8ff047431 */ /* 0x000fe200000001ff */
[----:B0-----:R0:W-:Y:S06]  /*1800*/  STG.E.64 desc[UR4][R2.64+0x528], R10 ;  /* 0x0005280a02007986 */ /* 0x0011ec000c101b04 */
[----:B0-----:R-:W0:Y:S01]  /*1810*/  LDC.64 R2, c[0x4][RZ] ;  /* 0x01000000ff027b82 */ /* 0x001e220000000a00 */
[----:B------:R-:W-:Y:S01]  /*1820*/  IMAD.MOV.U32 R10, RZ, RZ, 0xa9 ;  /* 0x000000a9ff0a7424 */ /* 0x000fe200078e00ff */
[----:B0-----:R0:W-:Y:S06]  /*1830*/  STG.E.64 desc[UR4][R2.64+0x530], R6 ;  /* 0x0005300602007986 */ /* 0x0011ec000c101b04 */
[----:B0-----:R-:W0:Y:S01]  /*1840*/  LDC.64 R2, c[0x4][RZ] ;  /* 0x01000000ff027b82 */ /* 0x001e220000000a00 */
[----:B------:R-:W-:Y:S01]  /*1850*/  HFMA2 R6, -RZ, RZ, 0, 1.013278961181640625e-05 ;  /* 0x000000aaff067431 */ /* 0x000fe200000001ff */
[----:B0-----:R0:W-:Y:S06]  /*1860*/  STG.E.64 desc[UR4][R2.64+0x538], R8 ;  /* 0x0005380802007986 */ /* 0x0011ec000c101b04 */
[----:B0-----:R-:W0:Y:S01]  /*1870*/  LDC.64 R2, c[0x4][RZ] ;  /* 0x01000000ff027b82 */ /* 0x001e220000000a00 */
[----:B------:R-:W-:Y:S01]  /*1880*/  IMAD.MOV.U32 R8, RZ, RZ, 0xab ;  /* 0x000000abff087424 */ /* 0x000fe200078e00ff */
[----:B0-----:R0:W-:Y:S06]  /*1890*/  STG.E.64 desc[UR4][R2.64+0x540], R4 ;  /* 0x0005400402007986 */ /* 0x0011ec000c101b04 */
[----:B0-----:R-:W0:Y:S01]  /*18a0*/  LDC.64 R2, c[0x4][RZ] ;  /* 0x01000000ff027b82 */ /* 0x001e220000000a00 */
[----:B------:R-:W-:Y:S01]  /*18b0*/  HFMA2 R4, -RZ, RZ, 0, 1.02519989013671875e-05 ;  /* 0x000000acff047431 */ /* 0x000fe200000001ff */
[----:B0-----:R0:W-:Y:S06]  /*18c0*/  STG.E.64 desc[UR4][R2.64+0x548], R10 ;  /* 0x0005480a02007986 */ /* 0x0011ec000c101b04 */
[----:B0-----:R-:W0:Y:S01]  /*18d0*/  LDC.64 R2, c[0x4][RZ] ;  /* 0x01000000ff027b82 */ /* 0x001e220000000a00 */
[----:B------:R-:W-:Y:S01]  /*18e0*/  IMAD.MOV.U32 R10, RZ, RZ, 0xad ;  /* 0x000000adff0a7424 */ /* 0x000fe200078e00ff */
[----:B0-----:R0:W-:Y:S06]  /*18f0*/  STG.E.64 desc[UR4][R2.64+0x550], R6 ;  /* 0x0005500602007986 */ /* 0x0011ec000c101b04 */
[----:B0-----:R-:W0:Y:S01]  /*1900*/  LDC.64 R2, c[0x4][RZ] ;  /* 0x01000000ff027b82 */ /* 0x001e220000000a00 */
[----:B------:R-:W-:Y:S01]  /*1910*/  HFMA2 R6, -RZ, RZ, 0, 1.037120819091796875e-05 ;  /* 0x000000aeff067431 */ /* 0x000fe200000001ff */
[----:B0-----:R0:W-:Y:S06]  /*1920*/  STG.E.64 desc[UR4][R2.64+0x558], R8 ;  /* 0x0005580802007986 */ /* 0x0011ec000c101b04 */
[----:B0-----:R-:W0:Y:S01]  /*1930*/  LDC.64 R2, c[0x4][RZ] ;  /* 0x01000000ff027b82 */ /* 0x001e220000000a00 */
[----:B------:R-:W-:Y:S01]  /*1940*/  IMAD.MOV.U32 R8, RZ, RZ, 0xaf ;  /* 0x000000afff087424 */ /* 0x000fe200078e00ff */
[----:B0-----:R0:W-:Y:S06]  /*1950*/  STG.E.64 desc[UR4][R2.64+0x560], R4 ;  /* 0x0005600402007986 */ /* 0x0011ec000c101b04 */
[----:B0-----:R-:W0:Y:S01]  /*1960*/  LDC.64 R2, c[0x4][RZ] ;  /* 0x01000000ff027b82 */ /* 0x001e220000000a00 */
[----:B------:R-:W-:Y:S01]  /*1970*/  HFMA2 R4, -RZ, RZ, 0, 1.049041748046875e-05 ;  /* 0x000000b0ff047431 */ /* 0x000fe200000001ff */
[----:B0-----:R0:W-:Y:S06]  /*1980*/  STG.E.64 desc[UR4][R2.64+0x568], R10 ;  /* 0x0005680a02007986 */ /* 0x0011ec000c101b04 */
[----:B0-----:R-:W0:Y:S01]  /*1990*/  LDC.64 R2, c[0x4][RZ] ;  /* 0x01000000ff027b82 */ /* 0x001e220000000a00 */
[----:B------:R-:W-:Y:S01]  /*19a0*/  IMAD.MOV.U32 R10, RZ, RZ, 0xb1 ;  /* 0x000000b1ff0a7424 */ /* 0x000fe200078e00ff */
[----:B0-----:R0:W-:Y:S06]  /*19b0*/  STG.E.64 desc[UR4][R2.64+0x570], R6 ;  /* 0x0005700602007986 */ /* 0x0011ec000c101b04 */
[----:B0-----:R-:W0:Y:S01]  /*19c0*/  LDC.64 R2, c[0x4][RZ] ;  /* 0x01000000ff027b82 */ /* 0x001e220000000a00 */
[----:B------:R-:W-:Y:S01]  /*19d0*/  HFMA2 R6, -RZ, RZ, 0, 1.060962677001953125e-05 ;  /* 0x000000b2ff067431 */ /* 0x000fe200000001ff */
[----:B0-----:R0:W-:Y:S06]  /*19e0*/  STG.E.64 desc[UR4][R2.64+0x578], R8 ;  /* 0x0005780802007986 */ /* 0x0011ec000c101b04 */
[----:B0-----:R-:W0:Y:S01]  /*19f0*/  LDC.64 R2, c[0x4][RZ] ;  /* 0x01000000ff027b82 */ /* 0x001e220000000a00 */
[----:B------:R-:W-:Y:S01]  /*1a00*/  IMAD.MOV.U32 R8, RZ, RZ, 0xb3 ;  /* 0x000000b3ff087424 */ /* 0x000fe200078e00ff */
[----:B0-----:R0:W-:Y:S06]  /*1a10*/  STG.E.64 desc[UR4][R2.64+0x580], R4 ;  /* 0x0005800402007986 */ /* 0x0011ec000c101b04 */
[----:B0-----:R-:W0:Y:S01]  /*1a20*/  LDC.64 R2, c[0x4][RZ] ;  /* 0x01000000ff027b82 */ /* 0x001e220000000a00 */
[----:B------:R-:W-:Y:S01]  /*1a30*/  HFMA2 R4, -RZ, RZ, 0, 1.07288360595703125e-05 ;  /* 0x000000b4ff047431 */ /* 0x000fe200000001ff */
[----:B0-----:R0:W-:Y:S06]  /*1a40*/  STG.E.64 desc[UR4][R2.64+0x588], R10 ;  /* 0x0005880a02007986 */ /* 0x0011ec000c101b04 */
[----:B0-----:R-:W0:Y:S01]  /*1a50*/  LDC.64 R2, c[0x4][RZ] ;  /* 0x01000000ff027b82 */ /* 0x001e220000000a00 */
[----:B------:R-:W-:Y:S01]  /*1a60*/  IMAD.MOV.U32 R10, RZ, RZ, 0xb5 ;  /* 0x000000b5ff0a7424 */ /* 0x000fe200078e00ff */
[----:B0-----:R0:W-:Y:S06]  /*1a70*/  STG.E.64 desc[UR4][R2.64+0x590], R6 ;  /* 0x0005900602007986 */ /* 0x0011ec000c101b04 */
[----:B0-----:R-:W0:Y:S01]  /*1a80*/  LDC.64 R2, c[0x4][RZ] ;  /* 0x01000000ff027b82 */ /* 0x001e220000000a00 */
[----:B------:R-:W-:Y:S01]  /*1a90*/  HFMA2 R6, -RZ, RZ, 0, 1.084804534912109375e-05 ;  /* 0x000000b6ff067431 */ /* 0x000fe200000001ff */
[----:B0-----:R0:W-:Y:S06]  /*1aa0*/  STG.E.64 desc[UR4][R2.64+0x598], R8 ;  /* 0x0005980802007986 */ /* 0x0011ec000c101b04 */
[----:B0-----:R-:W0:Y:S01]  /*1ab0*/  LDC.64 R2, c[0x4][RZ] ;  /* 0x01000000ff027b82 */ /* 0x001e220000000a00 */
[----:B------:R-:W-:Y:S01]  /*1ac0*/  IMAD.MOV.U32 R8, RZ, RZ, 0xb7 ;  /* 0x000000b7ff087424 */ /* 0x000fe200078e00ff */
[----:B0-----:R0:W-:Y:S06]  /*1ad0*/  STG.E.64 desc[UR4][R2.64+0x5a0], R4 ;  /* 0x0005a00402007986 */ /* 0x0011ec000c101b04 */
[----:B0-----:R-:W0:Y:S01]  /*1ae0*/  LDC.64 R2, c[0x4][RZ] ;  /* 0x01000000ff027b82 */ /* 0x001e220000000a00 */
[----:B------:R-:W-:Y:S01]  /*1af0*/  HFMA2 R4, -RZ, RZ, 0, 1.0967254638671875e-05 ;  /* 0x000000b8ff047431 */ /* 0x000fe200000001ff */
[----:B0-----:R0:W-:Y:S06]  /*1b00*/  STG.E.64 desc[UR4][R2.64+0x5a8], R10 ;  /* 0x0005a80a02007986 */ /* 0x0011ec000c101b04 */
[----:B0-----:R-:W0:Y:S01]  /*1b10*/  LDC.64 R2, c[0x4][RZ] ;  /* 0x01000000ff027b82 */ /* 0x001e220000000a00 */
[----:B------:R-:W-:Y:S01]  /*1b20*/  IMAD.MOV.U32 R10, RZ, RZ, 0xb9 ;  /* 0x000000b9ff0a7424 */ /* 0x000fe200078e00ff */
[----:B0-----:R0:W-:Y:S06]  /*1b30*/  STG.E.64 desc[UR4][R2.64+0x5b0], R6 ;  /* 0x0005b00602007986 */ /* 0x0011ec000c101b04 */
[----:B0-----:R-:W0:Y:S01]  /*1b40*/  LDC.64 R2, c[0x4][RZ] ;  /* 0x01000000ff027b82 */ /* 0x001e220000000a00 */
[----:B------:R-:W-:Y:S01]  /*1b50*/  HFMA2 R6, -RZ, RZ, 0, 1.108646392822265625e-05 ;  /* 0x000000baff067431 */ /* 0x000fe200000001ff */
[----:B0-----:R0:W-:Y:S06]  /*1b60*/  STG.E.64 desc[UR4][R2.64+0x5b8], R8 ;  /* 0x0005b80802007986 */ /* 0x0011ec000c101b04 */
[----:B0-----:R-:W0:Y:S01]  /*1b70*/  LDC.64 R2, c[0x4][RZ] ;  /* 0x01000000ff027b82 */ /* 0x001e220000000a00 */
[----:B------:R-:W-:Y:S01]  /*1b80*/  IMAD.MOV.U32 R8, RZ, RZ, 0xbb ;  /* 0x000000bbff087424 */ /* 0x000fe200078e00ff */
[----:B0-----:R0:W-:Y:S06]  /*1b90*/  STG.E.64 desc[UR4][R2.64+0x5c0], R4 ;  /* 0x0005c00402007986 */ /* 0x0011ec000c101b04 */
[----:B0-----:R-:W0:Y:S01]  /*1ba0*/  LDC.64 R2, c[0x4][RZ] ;  /* 0x01000000ff027b82 */ /* 0x001e220000000a00 */
[----:B------:R-:W-:Y:S01]  /*1bb0*/  HFMA2 R4, -RZ, RZ, 0, 1.12056732177734375e-05 ;  /* 0x000000bcff047431 */ /* 0x000fe200000001ff */
[----:B0-----:R0:W-:Y:S06]  /*1bc0*/  STG.E.64 desc[UR4][R2.64+0x5c8], R10 ;  /* 0x0005c80a02007986 */ /* 0x0011ec000c101b04 */
[----:B0-----:R-:W0:Y:S01]  /*1bd0*/  LDC.64 R2, c[0x4][RZ] ;  /* 0x01000000ff027b82 */ /* 0x001e220000000a00 */
[----:B------:R-:W-:Y:S01]  /*1be0*/  IMAD.MOV.U32 R10, RZ, RZ, 0xbd ;  /* 0x000000bdff0a7424 */ /* 0x000fe200078e00ff */
[----:B0-----:R0:W-:Y:S06]  /*1bf0*/  STG.E.64 desc[UR4][R2.64+0x5d0], R6 ;  /* 0x0005d00602007986 */ /* 0x0011ec000c101b04 */
[----:B0-----:R-:W0:Y:S01]  /*1c00*/  LDC.64 R2, c[0x4][RZ] ;  /* 0x01000000ff027b82 */ /* 0x001e220000000a00 */
[----:B------:R-:W-:Y:S01]  /*1c10*/  HFMA2 R6, -RZ, RZ, 0, 1.132488250732421875e-05 ;  /* 0x000000beff067431 */ /* 0x000fe200000001ff */
[----:B0-----:R0:W-:Y:S06]  /*1c20*/  STG.E.64 desc[UR4][R2.64+0x5d8], R8 ;  /* 0x0005d80802007986 */ /* 0x0011ec000c101b04 */
[----:B0-----:R-:W0:Y:S01]  /*1c30*/  LDC.64 R2, c[0x4][RZ] ;  /* 0x01000000ff027b82 */ /* 0x001e220000000a00 */
[----:B------:R-:W-:Y:S01]  /*1c40*/  IMAD.MOV.U32 R8, RZ, RZ, 0xbf ;  /* 0x000000bfff087424 */ /* 0x000fe200078e00ff */
[----:B0-----:R0:W-:Y:S06]  /*1c50*/  STG.E.64 desc[UR4][R2.64+0x5e0], R4 ;  /* 0x0005e00402007986 */ /* 0x0011ec000c101b04 */
[----:B0-----:R-:W0:Y:S01]  /*1c60*/  LDC.64 R2, c[0x4][RZ] ;  /* 0x01000000ff027b82 */ /* 0x001e220000000a00 */
[----:B------:R-:W-:Y:S01]  /*1c70*/  HFMA2 R4, -RZ, RZ, 0, 1.1444091796875e-05 ;  /* 0x000000c0ff047431 */ /* 0x000fe200000001ff */
[----:B0-----:R0:W-:Y:S06]  /*1c80*/  STG.E.64 desc[UR4][R2.64+0x5e8], R10 ;  /* 0x0005e80a02007986 */ /* 0x0011ec000c101b04 */
[----:B0-----:R-:W0:Y:S01]  /*1c90*/  LDC.64 R2, c[0x4][RZ] ;  /* 0x01000000ff027b82 */ /* 0x001e220000000a00 */
[----:B------:R-:W-:Y:S01]  /*1ca0*/  IMAD.MOV.U32 R10, RZ, RZ, 0xc1 ;  /* 0x000000c1ff0a7424 */ /* 0x000fe200078e00ff */
[----:B0-----:R0:W-:Y:S06]  /*1cb0*/  STG.E.64 desc[UR4][R2.64+0x5f0], R6 ;  /* 0x0005f00602007986 */ /* 0x0011ec000c101b04 */
[----:B0-----:R-:W0:Y:S01]  /*1cc0*/  LDC.64 R2, c[0x4][RZ] ;  /* 0x01000000ff027b82 */ /* 0x001e220000000a00 */
[----:B------:R-:W-:Y:S01]  /*1cd0*/  HFMA2 R6, -RZ, RZ, 0, 1.156330108642578125e-05 ;  /* 0x000000c2ff067431 */ /* 0x000fe200000001ff */
[----:B0-----:R0:W-:Y:S06]  /*1ce0*/  STG.E.64 desc[UR4][R2.64+0x5f8], R8 ;  /* 0x0005f80802007986 */ /* 0x0011ec000c101b04 */
[----:B0-----:R-:W0:Y:S01]  /*1cf0*/  LDC.64 R2, c[0x4][RZ] ;  /* 0x01000000ff027b82 */ /* 0x001e220000000a00 */
[----:B------:R-:W-:Y:S01]  /*1d00*/  IMAD.MOV.U32 R8, RZ, RZ, 0xc3 ;  /* 0x000000c3ff087424 */ /* 0x000fe200078e00ff */
[----:B0-----:R0:W-:Y:S06]  /*1d10*/  STG.E.64 desc[UR4][R2.64+0x600], R4 ;  /* 0x0006000402007986 */ /* 0x0011ec000c101b04 */
[----:B0-----:R-:W0:Y:S01]  /*1d20*/  LDC.64 R2, c[0x4][RZ] ;  /* 0x01000000ff027b82 */ /* 0x001e220000000a00 */
[----:B------:R-:W-:Y:S01]  /*1d30*/  HFMA2 R4, -RZ, RZ, 0, 1.16825103759765625e-05 ;  /* 0x000000c4ff047431 */ /* 0x000fe200000001ff */
[----:B0-----:R0:W-:Y:S06]  /*1d40*/  STG.E.64 desc[UR4][R2.64+0x608], R10 ;  /* 0x0006080a02007986 */ /* 0x0011ec000c101b04 */
[----:B0-----:R-:W0:Y:S01]  /*1d50*/  LDC.64 R2, c[0x4][RZ] ;  /* 0x01000000ff027b82 */ /* 0x001e220000000a00 */
[----:B------:R-:W-:Y:S01]  /*1d60*/  IMAD.MOV.U32 R10, RZ, RZ, 0xc5 ;  /* 0x000000c5ff0a7424 */ /* 0x000fe200078e00ff */
[----:B0-----:R0:W-:Y:S06]  /*1d70*/  STG.E.64 desc[UR4][R2.64+0x610], R6 ;  /* 0x0006100602007986 */ /* 0x0011ec000c101b04 */
[----:B0-----:R-:W0:Y:S01]  /*1d80*/  LDC.64 R2, c[0x4][RZ] ;  /* 0x01000000ff027b82 */ /* 0x001e220000000a00 */
[----:B------:R-:W-:Y:S01]  /*1d90*/  HFMA2 R6, -RZ, RZ, 0, 1.180171966552734375e-05 ;  /* 0x000000c6ff067431 */ /* 0x000fe200000001ff */
[----:B0-----:R0:W-:Y:S06]  /*1da0*/  STG.E.64 desc[UR4][R2.64+0x618], R8 ;  /* 0x0006180802007986 */ /* 0x0011ec000c101b04 */
[----:B0-----:R-:W0:Y:S01]  /*1db0*/  LDC.64 R2, c[0x4][RZ] ;  /* 0x01000000ff027b82 */ /* 0x001e220000000a00 */
[----:B------:R-:W-:Y:S01]  /*1dc0*/  IMAD.MOV.U32 R8, RZ, RZ, 0xc7 ;  /* 0x000000c7ff087424 */ /* 0x000fe200078e00ff */
[----:B0-----:R0:W-:Y:S06]  /*1dd0*/  STG.E.64 desc[UR4][R2.64+0x620], R4 ;  /* 0x0006200402007986 */ /* 0x0011ec000c101b04 */
[----:B0-----:R-:W0:Y:S01]  /*1de0*/  LDC.64 R2, c[0x4][RZ] ;  /* 0x01000000ff027b82 */ /* 0x001e220000000a00 */
[----:B------:R-:W-:Y:S01]  /*1df0*/  HFMA2 R4, -RZ, RZ, 0, 1.1920928955078125e-05 ;  /* 0x000000c8ff047431 */ /* 0x000fe200000001ff */
[----:B0-----:R0:W-:Y:S06]  /*1e00*/  STG.E.64 desc[UR4][R2.64+0x628], R10 ;  /* 0x0006280a02007986 */ /* 0x0011ec000c101b04 */
[----:B0-----:R-:W0:Y:S01]  /*1e10*/  LDC.64 R2, c[0x4][RZ] ;  /* 0x01000000ff027b82 */ /* 0x001e220000000a00 */
[----:B------:R-:W-:Y:S01]  /*1e20*/  IMAD.MOV.U32 R10, RZ, RZ, 0xc9 ;  /* 0x000000c9ff0a7424 */ /* 0x000fe200078e00ff */
[----:B0-----:R0:W-:Y:S06]  /*1e30*/  STG.E.64 desc[UR4][R2.64+0x630], R6 ;  /* 0x0006300602007986 */ /* 0x0011ec000c101b04 */
[----:B0-----:R-:W0:Y:S01]  /*1e40*/  LDC.64 R2, c[0x4][RZ] ;  /* 0x01000000ff027b82 */ /* 0x001e220000000a00 */
[----:B------:R-:W-:Y:S01]  /*1e50*/  HFMA2 R6, -RZ, RZ, 0, 1.204013824462890625e-05 ;  /* 0x000000caff067431 */ /* 0x000fe200000001ff */
[----:B0-----:R0:W-:Y:S06]  /*1e60*/  STG.E.64 desc[UR4][R2.64+0x638], R8 ;  /* 0x0006380802007986 */ /* 0x0011ec000c101b04 */
[----:B0-----:R-:W0:Y:S01]  /*1e70*/  LDC.64 R2, c[0x4][RZ] ;  /* 0x01000000ff027b82 */ /* 0x001e220000000a00 */
[----:B------:R-:W-:Y:S01]  /*1e80*/  IMAD.MOV.U32 R8, RZ, RZ, 0xcb ;  /* 0x000000cbff087424 */ /* 0x000fe200078e00ff */
[----:B0-----:R0:W-:Y:S06]  /*1e90*/  STG.E.64 desc[UR4][R2.64+0x640], R4 ;  /* 0x0006400402007986 */ /* 0x0011ec000c101b04 */
[----:B0-----:R-:W0:Y:S01]  /*1ea0*/  LDC.64 R2, c[0x4][RZ] ;  /* 0x01000000ff027b82 */ /* 0x001e220000000a00 */
[----:B------:R-:W-:Y:S01]  /*1eb0*/  HFMA2 R4, -RZ, RZ, 0, 1.21593475341796875e-05 ;  /* 0x000000ccff047431 */ /* 0x000fe200000001ff */
[----:B0-----:R0:W-:Y:S06]  /*1ec0*/  STG.E.64 desc[UR4][R2.64+0x648], R10 ;  /* 0x0006480a02007986 */ /* 0x0011ec000c101b04 */
[----:B0-----:R-:W0:Y:S01]  /*1ed0*/  LDC.64 R2, c[0x4][RZ] ;  /* 0x01000000ff027b82 */ /* 0x001e220000000a00 */
[----:B------:R-:W-:Y:S01]  /*1ee0*/  IMAD.MOV.U32 R10, RZ, RZ, 0xcd ;  /* 0x000000cdff0a7424 */ /* 0x000fe200078e00ff */
[----:B0-----:R0:W-:Y:S06]  /*1ef0*/  STG.E.64 desc[UR4][R2.64+0x650], R6 ;  /* 0x0006500602007986 */ /* 0x0011ec000c101b04 */
[----:B0-----:R-:W0:Y:S01]  /*1f00*/  LDC.64 R2, c[0x4][RZ] ;  /* 0x01000000ff027b82 */ /* 0x001e220000000a00 */
[----:B------:R-:W-:Y:S01]  /*1f10*/  HFMA2 R6, -RZ, RZ, 0, 1.227855682373046875e-05 ;  /* 0x000000ceff067431 */ /* 0x000fe200000001ff */
[----:B0-----:R0:W-:Y:S06]  /*1f20*/  STG.E.64 desc[UR4][R2.64+0x658], R8 ;  /* 0x0006580802007986 */ /* 0x0011ec000c101b04 */
[----:B0-----:R-:W0:Y:S01]  /*1f30*/  LDC.64 R2, c[0x4][RZ] ;  /* 0x01000000ff027b82 */ /* 0x001e220000000a00 */
[----:B------:R-:W-:Y:S01]  /*1f40*/  IMAD.MOV.U32 R8, RZ, RZ, 0xcf ;  /* 0x000000cfff087424 */ /* 0x000fe200078e00ff */
[----:B0-----:R0:W-:Y:S06]  /*1f50*/  STG.E.64 desc[UR4][R2.64+0x660], R4 ;  /* 0x0006600402007986 */ /* 0x0011ec000c101b04 */
[----:B0-----:R-:W0:Y:S01]  /*1f60*/  LDC.64 R2, c[0x4][RZ] ;  /* 0x01000000ff027b82 */ /* 0x001e220000000a00 */
[----:B------:R-:W-:Y:S01]  /*1f70*/  HFMA2 R4, -RZ, RZ, 0, 1.239776611328125e-05 ;  /* 0x000000d0ff047431 */ /* 0x000fe200000001ff */
[----:B0-----:R0:W-:Y:S06]  /*1f80*/  STG.E.64 desc[UR4][R2.64+0x668], R10 ;  /* 0x0006680a02007986 */ /* 0x0011ec000c101b04 */
[----:B0-----:R-:W0:Y:S01]  /*1f90*/  LDC.64 R2, c[0x4][RZ] ;  /* 0x01000000ff027b82 */ /* 0x001e220000000a00 */
[----:B------:R-:W-:Y:S01]  /*1fa0*/  IMAD.MOV.U32 R10, RZ, RZ, 0xd1 ;  /* 0x000000d1ff0a7424 */ /* 0x000fe200078e00ff */
[----:B0-----:R0:W-:Y:S06]  /*1fb0*/  STG.E.64 desc[UR4][R2.64+0x670], R6 ;  /* 0x0006700602007986 */ /* 0x0011ec000c101b04 */
[----:B0-----:R-:W0:Y:S01]  /*1fc0*/  LDC.64 R2, c[0x4][RZ] ;  /* 0x01000000ff027b82 */ /* 0x001e220000000a00 */
[----:B------:R-:W-:Y:S01]  /*1fd0*/  HFMA2 R6, -RZ, RZ, 0, 1.251697540283203125e-05 ;  /* 0x000000d2ff067431 */ /* 0x000fe200000001ff */
[----:B0-----:R0:W-:Y:S06]  /*1fe0*/  STG.E.64 desc[UR4][R2.64+0x678], R8 ;  /* 0x0006780802007986 */ /* 0x0011ec000c101b04 */
[----:B0-----:R-:W0:Y:S01]  /*1ff0*/  LDC.64 R2, c[0x4][RZ] ;  /* 0x01000000ff027b82 */ /* 0x001e220000000a00 */
[----:B------:R-:W-:Y:S01]  /*2000*/  IMAD.MOV.U32 R8, RZ, RZ, 0xd3 ;  /* 0x000000d3ff087424 */ /* 0x000fe200078e00ff */
[----:B0-----:R0:W-:Y:S06]  /*2010*/  STG.E.64 desc[UR4][R2.64+0x680], R4 ;  /* 0x0006800402007986 */ /* 0x0011ec000c101b04 */
[----:B0-----:R-:W0:Y:S01]  /*2020*/  LDC.64 R2, c[0x4][RZ] ;  /* 0x01000000ff027b82 */ /* 0x001e220000000a00 */
[----:B------:R-:W-:Y:S01]  /*2030*/  HFMA2 R4, -RZ, RZ, 0, 1.26361846923828125e-05 ;  /* 0x000000d4ff047431 */ /* 0x000fe200000001ff */
[----:B0-----:R0:W-:Y:S06]  /*2040*/  STG.E.64 desc[UR4][R2.64+0x688], R10 ;  /* 0x0006880a02007986 */ /* 0x0011ec000c101b04 */
[----:B0-----:R-:W0:Y:S01]  /*2050*/  LDC.64 R2, c[0x4][RZ] ;  /* 0x01000000ff027b82 */ /* 0x001e220000000a00 */
[----:B------:R-:W-:Y:S01]  /*2060*/  IMAD.MOV.U32 R10, RZ, RZ, 0xd5 ;  /* 0x000000d5ff0a7424 */ /* 0x000fe200078e00ff */
[----:B0-----:R0:W-:Y:S06]  /*2070*/  STG.E.64 desc[UR4][R2.64+0x690], R6 ;  /* 0x0006900602007986 */ /* 0x0011ec000c101b04 */
[----:B0-----:R-:W0:Y:S01]  /*2080*/  LDC.64 R2, c[0x4][RZ] ;  /* 0x01000000ff027b82 */ /* 0x001e220000000a00 */
[----:B------:R-:W-:Y:S01]  /*2090*/  HFMA2 R6, -RZ, RZ, 0, 1.275539398193359375e-05 ;  /* 0x000000d6ff067431 */ /* 0x000fe200000001ff */
[----:B0-----:R0:W-:Y:S06]  /*20a0*/  STG.E.64 desc[UR4][R2.64+0x698], R8 ;  /* 0x0006980802007986 */ /* 0x0011ec000c101b04 */
[----:B0-----:R-:W0:Y:S01]  /*20b0*/  LDC.64 R2, c[0x4][RZ] ;  /* 0x01000000ff027b82 */ /* 0x001e220000000a00 */
[----:B------:R-:W-:Y:S01]  /*20c0*/  IMAD.MOV.U32 R8, RZ, RZ, 0xd7 ;  /* 0x000000d7ff087424 */ /* 0x000fe200078e00ff */
[----:B0-----:R0:W-:Y:S06]  /*20d0*/  STG.E.64 desc[UR4][R2.64+0x6a0], R4 ;  /* 0x0006a00402007986 */ /* 0x0011ec000c101b04 */
[----:B0-----:R-:W0:Y:S01]  /*20e0*/  LDC.64 R2, c[0x4][RZ] ;  /* 0x01000000ff027b82 */ /* 0x001e220000000a00 */
[----:B------:R-:W-:Y:S01]  /*20f0*/  HFMA2 R4, -RZ, RZ, 0, 1.2874603271484375e-05 ;  /* 0x000000d8ff047431 */ /* 0x000fe200000001ff */
[----:B0-----:R0:W-:Y:S06]  /*2100*/  STG.E.64 desc[UR4][R2.64+0x6a8], R10 ;  /* 0x0006a80a02007986 */ /* 0x0011ec000c101b04 */
[----:B0-----:R-:W0:Y:S01]  /*2110*/  LDC.64 R2, c[0x4][RZ] ;  /* 0x01000000ff027b82 */ /* 0x001e220000000a00 */
[----:B------:R-:W-:Y:S01]  /*2120*/  IMAD.MOV.U32 R10, RZ, RZ, 0xd9 ;  /* 0x000000d9ff0a7424 */ /* 0x000fe200078e00ff */
[----:B0-----:R0:W-:Y:S06]  /*2130*/  STG.E.64 desc[UR4][R2.64+0x6b0], R6 ;  /* 0x0006b00602007986 */ /* 0x0011ec000c101b04 */
[----:B0-----:R-:W0:Y:S01]  /*2140*/  LDC.64 R2, c[0x4][RZ] ;  /* 0x01000000ff027b82 */ /* 0x001e220000000a00 */
[----:B------:R-:W-:Y:S01]  /*2150*/  HFMA2 R6, -RZ, RZ, 0, 1.299381256103515625e-05 ;  /* 0x000000daff067431 */ /* 0x000fe200000001ff */
[----:B0-----:R0:W-:Y:S06]  /*2160*/  STG.E.64 desc[UR4][R2.64+0x6b8], R8 ;  /* 0x0006b80802007986 */ /* 0x0011ec000c101b04 */
[----:B0-----:R-:W0:Y:S01]  /*2170*/  LDC.64 R2, c[0x4][RZ] ;  /* 0x01000000ff027b82 */ /* 0x001e220000000a00 */
[----:B------:R-:W-:Y:S01]  /*2180*/  IMAD.MOV.U32 R8, RZ, RZ, 0xdb ;  /* 0x000000dbff087424 */ /* 0x000fe200078e00ff */
[----:B0-----:R0:W-:Y:S06]  /*2190*/  STG.E.64 desc[UR4][R2.64+0x6c0], R4 ;  /* 0x0006c00402007986 */ /* 0x0011ec000c101b04 */
[----:B0-----:R-:W0:Y:S01]  /*21a0*/  LDC.64 R2, c[0x4][RZ] ;  /* 0x01000000ff027b82 */ /* 0x001e220000000a00 */
[----:B------:R-:W-:Y:S01]  /*21b0*/  HFMA2 R4, -RZ, RZ, 0, 1.31130218505859375e-05 ;  /* 0x000000dcff047431 */ /* 0x000fe200000001ff */
[----:B0-----:R0:W-:Y:S06]  /*21c0*/  STG.E.64 desc[UR4][R2.64+0x6c8], R10 ;  /* 0x0006c80a02007986 */ /* 0x0011ec000c101b04 */
[----:B0-----:R-:W0:Y:S01]  /*21d0*/  LDC.64 R2, c[0x4][RZ] ;  /* 0x01000000ff027b82 */ /* 0x001e220000000a00 */
[----:B------:R-:W-:Y:S01]  /*21e0*/  IMAD.MOV.U32 R10, RZ, RZ, 0xdd ;  /* 0x000000ddff0a7424 */ /* 0x000fe200078e00ff */
[----:B0-----:R0:W-:Y:S06]  /*21f0*/  STG.E.64 desc[UR4][R2.64+0x6d0], R6 ;  /* 0x0006d00602007986 */ /* 0x0011ec000c101b04 */
[----:B0-----:R-:W0:Y:S01]  /*2200*/  LDC.64 R2, c[0x4][RZ] ;  /* 0x01000000ff027b82 */ /* 0x001e220000000a00 */
[----:B------:R-:W-:Y:S01]  /*2210*/  HFMA2 R6, -RZ, RZ, 0, 1.323223114013671875e-05 ;  /* 0x000000deff067431 */ /* 0x000fe200000001ff */
[----:B0-----:R0:W-:Y:S06]  /*2220*/  STG.E.64 desc[UR4][R2.64+0x6d8], R8 ;  /* 0x0006d80802007986 */ /* 0x0011ec000c101b04 */
[----:B0-----:R-:W0:Y:S01]  /*2230*/  LDC.64 R2, c[0x4][RZ] ;  /* 0x01000000ff027b82 */ /* 0x001e220000000a00 */
[----:B------:R-:W-:Y:S01]  /*2240*/  IMAD.MOV.U32 R8, RZ, RZ, 0xdf ;  /* 0x000000dfff087424 */ /* 0x000fe200078e00ff */
[----:B0-----:R0:W-:Y:S06]  /*2250*/  STG.E.64 desc[UR4][R2.64+0x6e0], R4 ;  /* 0x0006e00402007986 */ /* 0x0011ec000c101b04 */
[----:B0-----:R-:W0:Y:S01]  /*2260*/  LDC.64 R2, c[0x4][RZ] ;  /* 0x01000000ff027b82 */ /* 0x001e220000000a00 */
[----:B------:R-:W-:Y:S01]  /*2270*/  HFMA2 R4, -RZ, RZ, 0, 1.33514404296875e-05 ;  /* 0x000000e0ff047431 */ /* 0x000fe200000001ff */
[----:B0-----:R0:W-:Y:S06]  /*2280*/  STG.E.64 desc[UR4][R2.64+0x6e8], R10 ;  /* 0x0006e80a02007986 */ /* 0x0011ec000c101b04 */
[----:B0-----:R-:W0:Y:S01]  /*2290*/  LDC.64 R2, c[0x4][RZ] ;  /* 0x01000000ff027b82 */ /* 0x001e220000000a00 */
[----:B------:R-:W-:Y:S01]  /*22a0*/  IMAD.MOV.U32 R10, RZ, RZ, 0xe1 ;  /* 0x000000e1ff0a7424 */ /* 0x000fe200078e00ff */
[----:B0-----:R0:W-:Y:S06]  /*22b0*/  STG.E.64 desc[UR4][R2.64+0x6f0], R6 ;  /* 0x0006f00602007986 */ /* 0x0011ec000c101b04 */
[----:B0-----:R-:W0:Y:S01]  /*22c0*/  LDC.64 R2, c[0x4][RZ] ;  /* 0x01000000ff027b82 */ /* 0x001e220000000a00 */
[----:B------:R-:W-:Y:S01]  /*22d0*/  HFMA2 R6, -RZ, RZ, 0, 1.347064971923828125e-05 ;  /* 0x000000e2ff067431 */ /* 0x000fe200000001ff */
[----:B0-----:R0:W-:Y:S06]  /*22e0*/  STG.E.64 desc[UR4][R2.64+0x6f8], R8 ;  /* 0x0006f80802007986 */ /* 0x0011ec000c101b04 */
[----:B0-----:R-:W0:Y:S01]  /*22f0*/  LDC.64 R2, c[0x4][RZ] ;  /* 0x01000000ff027b82 */ /* 0x001e220000000a00 */
[----:B------:R-:W-:Y:S01]  /*2300*/  IMAD.MOV.U32 R8, RZ, RZ, 0xe3 ;  /* 0x000000e3ff087424 */ /* 0x000fe200078e00ff */
[----:B0-----:R0:W-:Y:S06]  /*2310*/  STG.E.64 desc[UR4][R2.64+0x700], R4 ;  /* 0x0007000402007986 */ /* 0x0011ec000c101b04 */
[----:B0-----:R-:W0:Y:S01]  /*2320*/  LDC.64 R2, c[0x4][RZ] ;  /* 0x01000000ff027b82 */ /* 0x001e220000000a00 */
[----:B------:R-:W-:Y:S01]  /*2330*/  HFMA2 R4, -RZ, RZ, 0, 1.35898590087890625e-05 ;  /* 0x000000e4ff047431 */ /* 0x000fe200000001ff */
[----:B0-----:R0:W-:Y:S06]  /*2340*/  STG.E.64 desc[UR4][R2.64+0x708], R10 ;  /* 0x0007080a02007986 */ /* 0x0011ec000c101b04 */
[----:B0-----:R-:W0:Y:S01]  /*2350*/  LDC.64 R2, c[0x4][RZ] ;  /* 0x01000000ff027b82 */ /* 0x001e220000000a00 */
[----:B------:R-:W-:Y:S01]  /*2360*/  IMAD.MOV.U32 R10, RZ, RZ, 0xe5 ;  /* 0x000000e5ff0a7424 */ /* 0x000fe200078e00ff */
[----:B0-----:R0:W-:Y:S06]  /*2370*/  STG.E.64 desc[UR4][R2.64+0x710], R6 ;  /* 0x0007100602007986 */ /* 0x0011ec000c101b04 */
[----:B0-----:R-:W0:Y:S01]  /*2380*/  LDC.64 R2, c[0x4][RZ] ;  /* 0x01000000ff027b82 */ /* 0x001e220000000a00 */
[----:B------:R-:W-:Y:S01]  /*2390*/  HFMA2 R6, -RZ, RZ, 0, 1.370906829833984375e-05 ;  /* 0x000000e6ff067431 */ /* 0x000fe200000001ff */
[----:B0-----:R0:W-:Y:S06]  /*23a0*/  STG.E.64 desc[UR4][R2.64+0x718], R8 ;  /* 0x0007180802007986 */ /* 0x0011ec000c101b04 */
[----:B0-----:R-:W0:Y:S01]  /*23b0*/  LDC.64 R2, c[0x4][RZ] ;  /* 0x01000000ff027b82 */ /* 0x001e220000000a00 */
[----:B------:R-:W-:Y:S01]  /*23c0*/  IMAD.MOV.U32 R8, RZ, RZ, 0xe7 ;  /* 0x000000e7ff087424 */ /* 0x000fe200078e00ff */
[----:B0-----:R0:W-:Y:S06]  /*23d0*/  STG.E.64 desc[UR4][R2.64+0x720], R4 ;  /* 0x0007200402007986 */ /* 0x0011ec000c101b04 */
[----:B0-----:R-:W0:Y:S01]  /*23e0*/  LDC.64 R2, c[0x4][RZ] ;  /* 0x01000000ff027b82 */ /* 0x001e220000000a00 */
[----:B------:R-:W-:Y:S01]  /*23f0*/  HFMA2 R4, -RZ, RZ, 0, 1.3828277587890625e-05 ;  /* 0x000000e8ff047431 */ /* 0x000fe200000001ff */
[----:B0-----:R0:W-:Y:S06]  /*2400*/  STG.E.64 desc[UR4][R2.64+0x728], R10 ;  /* 0x0007280a02007986 */ /* 0x0011ec000c101b04 */
[----:B0-----:R-:W0:Y:S01]  /*2410*/  LDC.64 R2, c[0x4][RZ] ;  /* 0x01000000ff027b82 */ /* 0x001e220000000a00 */
[----:B------:R-:W-:Y:S01]  /*2420*/  IMAD.MOV.U32 R10, RZ, RZ, 0xe9 ;  /* 0x000000e9ff0a7424 */ /* 0x000fe200078e00ff */
[----:B0-----:R0:W-:Y:S06]  /*2430*/  STG.E.64 desc[UR4][R2.64+0x730], R6 ;  /* 0x0007300602007986 */ /* 0x0011ec000c101b04 */
[----:B0-----:R-:W0:Y:S01]  /*2440*/  LDC.64 R2, c[0x4][RZ] ;  /* 0x01000000ff027b82 */ /* 0x001e220000000a00 */
[----:B------:R-:W-:Y:S01]  /*2450*/  HFMA2 R6, -RZ, RZ, 0, 1.394748687744140625e-05 ;  /* 0x000000eaff067431 */ /* 0x000fe200000001ff */
[----:B0-----:R0:W-:Y:S06]  /*2460*/  STG.E.64 desc[UR4][R2.64+0x738], R8 ;  /* 0x0007380802007986 */ /* 0x0011ec000c101b04 */
[----:B0-----:R-:W0:Y:S01]  /*2470*/  LDC.64 R2, c[0x4][RZ] ;  /* 0x01000000ff027b82 */ /* 0x001e220000000a00 */
[----:B------:R-:W-:Y:S01]  /*2480*/  IMAD.MOV.U32 R8, RZ, RZ, 0xeb ;  /* 0x000000ebff087424 */ /* 0x000fe200078e00ff */
[----:B0-----:R0:W-:Y:S06]  /*2490*/  STG.E.64 desc[UR4][R2.64+0x740], R4 ;  /* 0x0007400402007986 */ /* 0x0011ec000c101b04 */
[----:B0-----:R-:W0:Y:S01]  /*24a0*/  LDC.64 R2, c[0x4][RZ] ;  /* 0x01000000ff027b82 */ /* 0x001e220000000a00 */
[----:B------:R-:W-:Y:S01]  /*24b0*/  HFMA2 R4, -RZ, RZ, 0, 1.40666961669921875e-05 ;  /* 0x000000ecff047431 */ /* 0x000fe200000001ff */
[----:B0-----:R0:W-:Y:S06]  /*24c0*/  STG.E.64 desc[UR4][R2.64+0x748], R10 ;  /* 0x0007480a02007986 */ /* 0x0011ec000c101b04 */
[----:B0-----:R-:W0:Y:S01]  /*24d0*/  LDC.64 R2, c[0x4][RZ] ;  /* 0x01000000ff027b82 */ /* 0x001e220000000a00 */
[----:B------:R-:W-:Y:S01]  /*24e0*/  IMAD.MOV.U32 R10, RZ, RZ, 0xed ;  /* 0x000000edff0a7424 */ /* 0x000fe200078e00ff */
[----:B0-----:R0:W-:Y:S06]  /*24f0*/  STG.E.64 desc[UR4][R2.64+0x750], R6 ;  /* 0x0007500602007986 */ /* 0x0011ec000c101b04 */
[----:B0-----:R-:W0:Y:S01]  /*2500*/  LDC.64 R2, c[0x4][RZ] ;  /* 0x01000000ff027b82 */ /* 0x001e220000000a00 */
[----:B------:R-:W-:Y:S01]  /*2510*/  HFMA2 R6, -RZ, RZ, 0, 1.418590545654296875e-05 ;  /* 0x000000eeff067431 */ /* 0x000fe200000001ff */
[----:B0-----:R0:W-:Y:S06]  /*2520*/  STG.E.64 desc[UR4][R2.64+0x758], R8 ;  /* 0x0007580802007986 */ /* 0x0011ec000c101b04 */
[----:B0-----:R-:W0:Y:S01]  /*2530*/  LDC.64 R2, c[0x4][RZ] ;  /* 0x01000000ff027b82 */ /* 0x001e220000000a00 */
[----:B------:R-:W-:Y:S01]  /*2540*/  IMAD.MOV.U32 R8, RZ, RZ, 0xef ;  /* 0x000000efff087424 */ /* 0x000fe200078e00ff */
[----:B0-----:R0:W-:Y:S06]  /*2550*/  STG.E.64 desc[UR4][R2.64+0x760], R4 ;  /* 0x0007600402007986 */ /* 0x0011ec000c101b04 */
[----:B0-----:R-:W0:Y:S01]  /*2560*/  LDC.64 R2, c[0x4][RZ] ;  /* 0x01000000ff027b82 */ /* 0x001e220000000a00 */
[----:B------:R-:W-:Y:S01]  /*2570*/  HFMA2 R4, -RZ, RZ, 0, 1.430511474609375e-05 ;  /* 0x000000f0ff047431 */ /* 0x000fe200000001ff */
[----:B0-----:R0:W-:Y:S06]  /*2580*/  STG.E.64 desc[UR4][R2.64+0x768], R10 ;  /* 0x0007680a02007986 */ /* 0x0011ec000c101b04 */
[----:B0-----:R-:W0:Y:S01]  /*2590*/  LDC.64 R2, c[0x4][RZ] ;  /* 0x01000000ff027b82 */ /* 0x001e220000000a00 */
[----:B------:R-:W-:Y:S01]  /*25a0*/  IMAD.MOV.U32 R10, RZ, RZ, 0xf1 ;  /* 0x000000f1ff0a7424 */ /* 0x000fe200078e00ff */
[----:B0-----:R0:W-:Y:S06]  /*25b0*/  STG.E.64 desc[UR4][R2.64+0x770], R6 ;  /* 0x0007700602007986 */ /* 0x0011ec000c101b04 */
[----:B0-----:R-:W0:Y:S01]  /*25c0*/  LDC.64 R2, c[0x4][RZ] ;  /* 0x01000000ff027b82 */ /* 0x001e220000000a00 */
[----:B------:R-:W-:Y:S01]  /*25d0*/  HFMA2 R6, -RZ, RZ, 0, 1.442432403564453125e-05 ;  /* 0x000000f2ff067431 */ /* 0x000fe200000001ff */
[----:B0-----:R0:W-:Y:S06]  /*25e0*/  STG.E.64 desc[UR4][R2.64+0x778], R8 ;  /* 0x0007780802007986 */ /* 0x0011ec000c101b04 */
[----:B0-----:R-:W0:Y:S01]  /*25f0*/  LDC.64 R2, c[0x4][RZ] ;  /* 0x01000000ff027b82 */ /* 0x001e220000000a00 */
[----:B------:R-:W-:Y:S01]  /*2600*/  IMAD.MOV.U32 R8, RZ, RZ, 0xf3 ;  /* 0x000000f3ff087424 */ /* 0x000fe200078e00ff */
[----:B0-----:R0:W-:Y:S06]  /*2610*/  STG.E.64 desc[UR4][R2.64+0x780], R4 ;  /* 0x0007800402007986 */ /* 0x0011ec000c101b04 */
[----:B0-----:R-:W0:Y:S01]  /*2620*/  LDC.64 R2, c[0x4][RZ] ;  /* 0x01000000ff027b82 */ /* 0x001e220000000a00 */
[----:B------:R-:W-:Y:S01]  /*2630*/  HFMA2 R4, -RZ, RZ, 0, 1.45435333251953125e-05 ;  /* 0x000000f4ff047431 */ /* 0x000fe200000001ff */
[----:B0-----:R0:W-:Y:S06]  /*2640*/  STG.E.64 desc[UR4][R2.64+0x788], R10 ;  /* 0x0007880a02007986 */ /* 0x0011ec000c101b04 */
[----:B0-----:R-:W0:Y:S01]  /*2650*/  LDC.64 R2, c[0x4][RZ] ;  /* 0x01000000ff027b82 */ /* 0x001e220000000a00 */
[----:B------:R-:W-:Y:S01]  /*2660*/  IMAD.MOV.U32 R10, RZ, RZ, 0xf5 ;  /* 0x000000f5ff0a7424 */ /* 0x000fe200078e00ff */
[----:B0-----:R0:W-:Y:S06]  /*2670*/  STG.E.64 desc[UR4][R2.64+0x790], R6 ;  /* 0x0007900602007986 */ /* 0x0011ec000c101b04 */
[----:B0-----:R-:W0:Y:S01]  /*2680*/  LDC.64 R2, c[0x4][RZ] ;  /* 0x01000000ff027b82 */ /* 0x001e220000000a00 */
[----:B------:R-:W-:Y:S01]  /*2690*/  HFMA2 R6, -RZ, RZ, 0, 1.466274261474609375e-05 ;  /* 0x000000f6ff067431 */ /* 0x000fe200000001ff */
[----:B0-----:R0:W-:Y:S06]  /*26a0*/  STG.E.64 desc[UR4][R2.64+0x798], R8 ;  /* 0x0007980802007986 */ /* 0x0011ec000c101b04 */
[----:B0-----:R-:W0:Y:S01]  /*26b0*/  LDC.64 R2, c[0x4][RZ] ;  /* 0x01000000ff027b82 */ /* 0x001e220000000a00 */
[----:B------:R-:W-:Y:S01]  /*26c0*/  IMAD.MOV.U32 R8, RZ, RZ, 0xf7 ;  /* 0x000000f7ff087424 */ /* 0x000fe200078e00ff */
[----:B0-----:R0:W-:Y:S06]  /*26d0*/  STG.E.64 desc[UR4][R2.64+0x7a0], R4 ;  /* 0x0007a00402007986 */ /* 0x0011ec000c101b04 */
[----:B0-----:R-:W0:Y:S01]  /*26e0*/  LDC.64 R2, c[0x4][RZ] ;  /* 0x01000000ff027b82 */ /* 0x001e220000000a00 */
[----:B------:R-:W-:Y:S01]  /*26f0*/  HFMA2 R4, -RZ, RZ, 0, 1.4781951904296875e-05 ;  /* 0x000000f8ff047431 */ /* 0x000fe200000001ff */
[----:B0-----:R0:W-:Y:S06]  /*2700*/  STG.E.64 desc[UR4][R2.64+0x7a8], R10 ;  /* 0x0007a80a02007986 */ /* 0x0011ec000c101b04 */
[----:B0-----:R-:W0:Y:S01]  /*2710*/  LDC.64 R2, c[0x4][RZ] ;  /* 0x01000000ff027b82 */ /* 0x001e220000000a00 */
[----:B------:R-:W-:Y:S01]  /*2720*/  IMAD.MOV.U32 R10, RZ, RZ, 0xf9 ;  /* 0x000000f9ff0a7424 */ /* 0x000fe200078e00ff */
[----:B0-----:R0:W-:Y:S06]  /*2730*/  STG.E.64 desc[UR4][R2.64+0x7b0], R6 ;  /* 0x0007b00602007986 */ /* 0x0011ec000c101b04 */
[----:B0-----:R-:W0:Y:S01]  /*2740*/  LDC.64 R2, c[0x4][RZ] ;  /* 0x01000000ff027b82 */ /* 0x001e220000000a00 */
[----:B------:R-:W-:Y:S01]  /*2750*/  HFMA2 R6, -RZ, RZ, 0, 1.490116119384765625e-05 ;  /* 0x000000faff067431 */ /* 0x000fe200000001ff */
[----:B0-----:R0:W-:Y:S06]  /*2760*/  STG.E.64 desc[UR4][R2.64+0x7b8], R8 ;  /* 0x0007b80802007986 */ /* 0x0011ec000c101b04 */
[----:B0-----:R-:W0:Y:S01]  /*2770*/  LDC.64 R2, c[0x4][RZ] ;  /* 0x01000000ff027b82 */ /* 0x001e220000000a00 */
[----:B------:R-:W-:Y:S01]  /*2780*/  IMAD.MOV.U32 R8, RZ, RZ, 0xfb ;  /* 0x000000fbff087424 */ /* 0x000fe200078e00ff */
[----:B0-----:R0:W-:Y:S06]  /*2790*/  STG.E.64 desc[UR4][R2.64+0x7c0], R4 ;  /* 0x0007c00402007986 */ /* 0x0011ec000c101b04 */
[----:B0-----:R-:W0:Y:S01]  /*27a0*/  LDC.64 R2, c[0x4][RZ] ;  /* 0x01000000ff027b82 */ /* 0x001e220000000a00 */
[----:B------:R-:W-:Y:S01]  /*27b0*/  HFMA2 R4, -RZ, RZ, 0, 1.50203704833984375e-05 ;  /* 0x000000fcff047431 */ /* 0x000fe200000001ff */
[----:B0-----:R0:W-:Y:S06]  /*27c0*/  STG.E.64 desc[UR4][R2.64+0x7c8], R10 ;  /* 0x0007c80a02007986 */ /* 0x0011ec000c101b04 */
[----:B0-----:R-:W0:Y:S01]  /*27d0*/  LDC.64 R2, c[0x4][RZ] ;  /* 0x01000000ff027b82 */ /* 0x001e220000000a00 */
[----:B------:R-:W-:Y:S01]  /*27e0*/  IMAD.MOV.U32 R10, RZ, RZ, 0xfd ;  /* 0x000000fdff0a7424 */ /* 0x000fe200078e00ff */
[----:B0-----:R0:W-:Y:S06]  /*27f0*/  STG.E.64 desc[UR4][R2.64+0x7d0], R6 ;  /* 0x0007d00602007986 */ /* 0x0011ec000c101b04 */
[----:B0-----:R-:W0:Y:S01]  /*2800*/  LDC.64 R2, c[0x4][RZ] ;  /* 0x01000000ff027b82 */ /* 0x001e220000000a00 */
[----:B------:R-:W-:Y:S01]  /*2810*/  HFMA2 R6, -RZ, RZ, 0, 1.513957977294921875e-05 ;  /* 0x000000feff067431 */ /* 0x000fe200000001ff */
[----:B0-----:R0:W-:Y:S06]  /*2820*/  STG.E.64 desc[UR4][R2.64+0x7d8], R8 ;  /* 0x0007d80802007986 */ /* 0x0011ec000c101b04 */
[----:B0-----:R-:W0:Y:S01]  /*2830*/  LDC.64 R2, c[0x4][RZ] ;  /* 0x01000000ff027b82 */ /* 0x001e220000000a00 */
[----:B------:R-:W-:Y:S01]  /*2840*/  IMAD.MOV.U32 R8, RZ, RZ, 0xff ;  /* 0x000000ffff087424 */ /* 0x000fe200078e00ff */
[----:B0-----:R0:W-:Y:S06]  /*2850*/  STG.E.64 desc[UR4][R2.64+0x7e0], R4 ;  /* 0x0007e00402007986 */ /* 0x0011ec000c101b04 */
[----:B0-----:R-:W0:Y:S01]  /*2860*/  LDC.64 R2, c[0x4][RZ] ;  /* 0x01000000ff027b82 */ /* 0x001e220000000a00 */
[----:B------:R-:W-:Y:S01]  /*2870*/  HFMA2 R4, -RZ, RZ, 0, 1.52587890625e-05 ;  /* 0x00000100ff047431 */ /* 0x000fe200000001ff */
[----:B0-----:R0:W-:Y:S06]  /*2880*/  STG.E.64 desc[UR4][R2.64+0x7e8], R10 ;  /* 0x0007e80a02007986 */ /* 0x0011ec000c101b04 */
[----:B0-----:R-:W0:Y:S01]  /*2890*/  LDC.64 R2, c[0x4][RZ] ;  /* 0x01000000ff027b82 */ /* 0x001e220000000a00 */
[----:B------:R-:W-:Y:S01]  /*28a0*/  IMAD.MOV.U32 R10, RZ, RZ, 0x101 ;  /* 0x00000101ff0a7424 */ /* 0x000fe200078e00ff */
[----:B0-----:R0:W-:Y:S06]  /*28b0*/  STG.E.64 desc[UR4][R2.64+0x7f0], R6 ;  /* 0x0007f00602007986 */ /* 0x0011ec000c101b04 */
[----:B0-----:R-:W0:Y:S01]  /*28c0*/  LDC.64 R2, c[0x4][RZ] ;  /* 0x01000000ff027b82 */ /* 0x001e220000000a00 */
[----:B------:R-:W-:Y:S01]  /*28d0*/  HFMA2 R6, -RZ, RZ, 0, 1.537799835205078125e-05 ;  /* 0x00000102ff067431 */ /* 0x000fe200000001ff */
[----:B0-----:R0:W-:Y:S06]  /*28e0*/  STG.E.64 desc[UR4][R2.64+0x7f8], R8 ;  /* 0x0007f80802007986 */ /* 0x0011ec000c101b04 */
[----:B0-----:R-:W0:Y:S01]  /*28f0*/  LDC.64 R2, c[0x4][RZ] ;  /* 0x01000000ff027b82 */ /* 0x001e220000000a00 */
[----:B------:R-:W-:Y:S01]  /*2900*/  IMAD.MOV.U32 R8, RZ, RZ, 0x103 ;  /* 0x00000103ff087424 */ /* 0x000fe200078e00ff */
[----:B0-----:R0:W-:Y:S06]  /*2910*/  STG.E.64 desc[UR4][R2.64+0x800], R4 ;  /* 0x0008000402007986 */ /* 0x0011ec000c101b04 */
[----:B0-----:R-:W0:Y:S01]  /*2920*/  LDC.64 R2, c[0x4][RZ] ;  /* 0x01000000ff027b82 */ /* 0x001e220000000a00 */
[----:B------:R-:W-:Y:S01]  /*2930*/  HFMA2 R4, -RZ, RZ, 0, 1.54972076416015625e-05 ;  /* 0x00000104ff047431 */ /* 0x000fe200000001ff */
[----:B0-----:R0:W-:Y:S06]  /*2940*/  STG.E.64 desc[UR4][R2.64+0x808], R10 ;  /* 0x0008080a02007986 */ /* 0x0011ec000c101b04 */
[----:B0-----:R-:W0:Y:S01]  /*2950*/  LDC.64 R2, c[0x4][RZ] ;  /* 0x01000000ff027b82 */ /* 0x001e220000000a00 */
[----:B------:R-:W-:Y:S01]  /*2960*/  IMAD.MOV.U32 R10, RZ, RZ, 0x105 ;  /* 0x00000105ff0a7424 */ /* 0x000fe200078e00ff */
[----:B0-----:R0:W-:Y:S06]  /*2970*/  STG.E.64 desc[UR4][R2.64+0x810], R6 ;  /* 0x0008100602007986 */ /* 0x0011ec000c101b04 */
[----:B0-----:R-:W0:Y:S01]  /*2980*/  LDC.64 R2, c[0x4][RZ] ;  /* 0x01000000ff027b82 */ /* 0x001e220000000a00 */
[----:B------:R-:W-:Y:S01]  /*2990*/  HFMA2 R6, -RZ, RZ, 0, 1.561641693115234375e-05 ;  /* 0x00000106ff067431 */ /* 0x000fe200000001ff */
[----:B0-----:R0:W-:Y:S06]  /*29a0*/  STG.E.64 desc[UR4][R2.64+0x818], R8 ;  /* 0x0008180802007986 */ /* 0x0011ec000c101b04 */
[----:B0-----:R-:W0:Y:S01]  /*29b0*/  LDC.64 R2, c[0x4][RZ] ;  /* 0x01000000ff027b82 */ /* 0x001e220000000a00 */
[----:B------:R-:W-:Y:S01]  /*29c0*/  IMAD.MOV.U32 R8, RZ, RZ, 0x107 ;  /* 0x00000107ff087424 */ /* 0x000fe200078e00ff */
[----:B0-----:R0:W-:Y:S06]  /*29d0*/  STG.E.64 desc[UR4][R2.64+0x820], R4 ;  /* 0x0008200402007986 */ /* 0x0011ec000c101b04 */
[----:B0-----:R-:W0:Y:S01]  /*29e0*/  LDC.64 R2, c[0x4][RZ] ;  /* 0x01000000ff027b82 */ /* 0x001e220000000a00 */
[----:B------:R-:W-:Y:S01]  /*29f0*/  HFMA2 R4, -RZ, RZ, 0, 1.5735626220703125e-05 ;  /* 0x00000108ff047431 */ /* 0x000fe200000001ff */
[----:B0-----:R0:W-:Y:S06]  /*2a00*/  STG.E.64 desc[UR4][R2.64+0x828], R10 ;  /* 0x0008280a02007986 */ /* 0x0011ec000c101b04 */
[----:B0-----:R-:W0:Y:S01]  /*2a10*/  LDC.64 R2, c[0x4][RZ] ;  /* 0x01000000ff027b82 */ /* 0x001e220000000a00 */
[----:B------:R-:W-:Y:S01]  /*2a20*/  IMAD.MOV.U32 R10, RZ, RZ, 0x109 ;  /* 0x00000109ff0a7424 */ /* 0x000fe200078e00ff */
[----:B0-----:R0:W-:Y:S06]  /*2a30*/  STG.E.64 desc[UR4][R2.64+0x830], R6 ;  /* 0x0008300602007986 */ /* 0x0011ec000c101b04 */
[----:B0-----:R-:W0:Y:S01]  /*2a40*/  LDC.64 R2, c[0x4][RZ] ;  /* 0x01000000ff027b82 */ /* 0x001e220000000a00 */
[----:B------:R-:W-:Y:S01]  /*2a50*/  HFMA2 R6, -RZ, RZ, 0, 1.585483551025390625e-05 ;  /* 0x0000010aff067431 */ /* 0x000fe200000001ff */
[----:B0-----:R0:W-:Y:S06]  /*2a60*/  STG.E.64 desc[UR4][R2.64+0x838], R8 ;  /* 0x0008380802007986 */ /* 0x0011ec000c101b04 */
[----:B0-----:R-:W0:Y:S01]  /*2a70*/  LDC.64 R2, c[0x4][RZ] ;  /* 0x01000000ff027b82 */ /* 0x001e220000000a00 */
[----:B------:R-:W-:Y:S01]  /*2a80*/  IMAD.MOV.U32 R8, RZ, RZ, 0x10b ;  /* 0x0000010bff087424 */ /* 0x000fe200078e00ff */
[----:B0-----:R0:W-:Y:S06]  /*2a90*/  STG.E.64 desc[UR4][R2.64+0x840], R4 ;  /* 0x0008400402007986 */ /* 0x0011ec000c101b04 */
[----:B0-----:R-:W0:Y:S01]  /*2aa0*/  LDC.64 R2, c[0x4][RZ] ;  /* 0x01000000ff027b82 */ /* 0x001e220000000a00 */
[----:B------:R-:W-:Y:S01]  /*2ab0*/  HFMA2 R4, -RZ, RZ, 0, 1.59740447998046875e-05 ;  /* 0x0000010cff047431 */ /* 0x000fe200000001ff */
[----:B0-----:R0:W-:Y:S06]  /*2ac0*/  STG.E.64 desc[UR4][R2.64+0x848], R10 ;  /* 0x0008480a02007986 */ /* 0x0011ec000c101b04 */
[----:B0-----:R-:W0:Y:S01]  /*2ad0*/  LDC.64 R2, c[0x4][RZ] ;  /* 0x01000000ff027b82 */ /* 0x001e220000000a00 */
[----:B------:R-:W-:Y:S01]  /*2ae0*/  IMAD.MOV.U32 R10, RZ, RZ, 0x10d ;  /* 0x0000010dff0a7424 */ /* 0x000fe200078e00ff */
[----:B0-----:R0:W-:Y:S06]  /*2af0*/  STG.E.64 desc[UR4][R2.64+0x850], R6 ;  /* 0x0008500602007986 */ /* 0x0011ec000c101b04 */
[----:B0-----:R-:W0:Y:S01]  /*2b00*/  LDC.64 R2, c[0x4][RZ] ;  /* 0x01000000ff027b82 */ /* 0x001e220000000a00 */
[----:B------:R-:W-:Y:S01]  /*2b10*/  HFMA2 R6, -RZ, RZ, 0, 1.609325408935546875e-05 ;  /* 0x0000010eff067431 */ /* 0x000fe200000001ff */
[----:B0-----:R0:W-:Y:S06]  /*2b20*/  STG.E.64 desc[UR4][R2.64+0x858], R8 ;  /* 0x0008580802007986 */ /* 0x0011ec000c101b04 */
[----:B0-----:R-:W0:Y:S01]  /*2b30*/  LDC.64 R2, c[0x4][RZ] ;  /* 0x01000000ff027b82 */ /* 0x001e220000000a00 */
[----:B------:R-:W-:Y:S01]  /*2b40*/  IMAD.MOV.U32 R8, RZ, RZ, 0x10f ;  /* 0x0000010fff087424 */ /* 0x000fe200078e00ff */
[----:B0-----:R0:W-:Y:S06]  /*2b50*/  STG.E.64 desc[UR4][R2.64+0x860], R4 ;  /* 0x0008600402007986 */ /* 0x0011ec000c101b04 */
[----:B0-----:R-:W0:Y:S01]  /*2b60*/  LDC.64 R2, c[0x4][RZ] ;  /* 0x01000000ff027b82 */ /* 0x001e220000000a00 */
[----:B------:R-:W-:Y:S01]  /*2b70*/  HFMA2 R4, -RZ, RZ, 0, 1.621246337890625e-05 ;  /* 0x00000110ff047431 */ /* 0x000fe200000001ff */
[----:B0-----:R0:W-:Y:S06]  /*2b80*/  STG.E.64 desc[UR4][R2.64+0x868], R10 ;  /* 0x0008680a02007986 */ /* 0x0011ec000c101b04 */
[----:B0-----:R-:W0:Y:S01]  /*2b90*/  LDC.64 R2, c[0x4][RZ] ;  /* 0x01000000ff027b82 */ /* 0x001e220000000a00 */
[----:B------:R-:W-:Y:S01]  /*2ba0*/  IMAD.MOV.U32 R10, RZ, RZ, 0x111 ;  /* 0x00000111ff0a7424 */ /* 0x000fe200078e00ff */
[----:B0-----:R0:W-:Y:S06]  /*2bb0*/  STG.E.64 desc[UR4][R2.64+0x870], R6 ;  /* 0x0008700602007986 */ /* 0x0011ec000c101b04 */
[----:B0-----:R-:W0:Y:S01]  /*2bc0*/  LDC.64 R2, c[0x4][RZ] ;  /* 0x01000000ff027b82 */ /* 0x001e220000000a00 */
[----:B------:R-:W-:Y:S01]  /*2bd0*/  HFMA2 R6, -RZ, RZ, 0, 1.633167266845703125e-05 ;  /* 0x00000112ff067431 */ /* 0x000fe200000001ff */
[----:B0-----:R0:W-:Y:S06]  /*2be0*/  STG.E.64 desc[UR4][R2.64+0x878], R8 ;  /* 0x0008780802007986 */ /* 0x0011ec000c101b04 */
[----:B0-----:R-:W0:Y:S01]  /*2bf0*/  LDC.64 R2, c[0x4][RZ] ;  /* 0x01000000ff027b82 */ /* 0x001e220000000a00 */
[----:B------:R-:W-:Y:S01]  /*2c00*/  IMAD.MOV.U32 R8, RZ, RZ, 0x113 ;  /* 0x00000113ff087424 */ /* 0x000fe200078e00ff */
[----:B0-----:R0:W-:Y:S06]  /*2c10*/  STG.E.64 desc[UR4][R2.64+0x880], R4 ;  /* 0x0008800402007986 */ /* 0x0011ec000c101b04 */
[----:B0-----:R-:W0:Y:S01]  /*2c20*/  LDC.64 R2, c[0x4][RZ] ;  /* 0x01000000ff027b82 */ /* 0x001e220000000a00 */
[----:B------:R-:W-:Y:S01]  /*2c30*/  HFMA2 R4, -RZ, RZ, 0, 1.64508819580078125e-05 ;  /* 0x00000114ff047431 */ /* 0x000fe200000001ff */
[----:B0-----:R0:W-:Y:S06]  /*2c40*/  STG.E.64 desc[UR4][R2.64+0x888], R10 ;  /* 0x0008880a02007986 */ /* 0x0011ec000c101b04 */
[----:B0-----:R-:W0:Y:S01]  /*2c50*/  LDC.64 R2, c[0x4][RZ] ;  /* 0x01000000ff027b82 */ /* 0x001e220000000a00 */
[----:B------:R-:W-:Y:S01]  /*2c60*/  IMAD.MOV.U32 R10, RZ, RZ, 0x115 ;  /* 0x00000115ff0a7424 */ /* 0x000fe200078e00ff */
[----:B0-----:R0:W-:Y:S06]  /*2c70*/  STG.E.64 desc[UR4][R2.64+0x890], R6 ;  /* 0x0008900602007986 */ /* 0x0011ec000c101b04 */
[----:B0-----:R-:W0:Y:S01]  /*2c80*/  LDC.64 R2, c[0x4][RZ] ;  /* 0x01000000ff027b82 */ /* 0x001e220000000a00 */
[----:B------:R-:W-:Y:S01]  /*2c90*/  HFMA2 R6, -RZ, RZ, 0, 1.657009124755859375e-05 ;  /* 0x00000116ff067431 */ /* 0x000fe200000001ff */
[----:B0-----:R0:W-:Y:S06]  /*2ca0*/  STG.E.64 desc[UR4][R2.64+0x898], R8 ;  /* 0x0008980802007986 */ /* 0x0011ec000c101b04 */
[----:B0-----:R-:W0:Y:S01]  /*2cb0*/  LDC.64 R2, c[0x4][RZ] ;  /* 0x01000000ff027b82 */ /* 0x001e220000000a00 */
[----:B------:R-:W-:Y:S01]  /*2cc0*/  IMAD.MOV.U32 R8, RZ, RZ, 0x117 ;  /* 0x00000117ff087424 */ /* 0x000fe200078e00ff */
[----:B0-----:R0:W-:Y:S06]  /*2cd0*/  STG.E.64 desc[UR4][R2.64+0x8a0], R4 ;  /* 0x0008a00402007986 */ /* 0x0011ec000c101b04 */
[----:B0-----:R-:W0:Y:S01]  /*2ce0*/  LDC.64 R2, c[0x4][RZ] ;  /* 0x01000000ff027b82 */ /* 0x001e220000000a00 */
[----:B------:R-:W-:Y:S01]  /*2cf0*/  HFMA2 R4, -RZ, RZ, 0, 1.6689300537109375e-05 ;  /* 0x00000118ff047431 */ /* 0x000fe200000001ff */
[----:B0-----:R0:W-:Y:S06]  /*2d00*/  STG.E.64 desc[UR4][R2.64+0x8a8], R10 ;  /* 0x0008a80a02007986 */ /* 0x0011ec000c101b04 */
[----:B0-----:R-:W0:Y:S01]  /*2d10*/  LDC.64 R2, c[0x4][RZ] ;  /* 0x01000000ff027b82 */ /* 0x001e220000000a00 */
[----:B------:R-:W-:Y:S01]  /*2d20*/  IMAD.MOV.U32 R10, RZ, RZ, 0x119 ;  /* 0x00000119ff0a7424 */ /* 0x000fe200078e00ff */
[----:B0-----:R0:W-:Y:S06]  /*2d30*/  STG.E.64 desc[UR4][R2.64+0x8b0], R6 ;  /* 0x0008b00602007986 */ /* 0x0011ec000c101b04 */
[----:B0-----:R-:W0:Y:S01]  /*2d40*/  LDC.64 R2, c[0x4][RZ] ;  /* 0x01000000ff027b82 */ /* 0x001e220000000a00 */
[----:B------:R-:W-:Y:S01]  /*2d50*/  HFMA2 R6, -RZ, RZ, 0, 1.680850982666015625e-05 ;  /* 0x0000011aff067431 */ /* 0x000fe200000001ff */
[----:B0-----:R0:W-:Y:S06]  /*2d60*/  STG.E.64 desc[UR4][R2.64+0x8b8], R8 ;  /* 0x0008b80802007986 */ /* 0x0011ec000c101b04 */
[----:B0-----:R-:W0:Y:S01]  /*2d70*/  LDC.64 R2, c[0x4][RZ] ;  /* 0x01000000ff027b82 */ /* 0x001e220000000a00 */
[----:B------:R-:W-:Y:S01]  /*2d80*/  IMAD.MOV.U32 R8, RZ, RZ, 0x11b ;  /* 0x0000011bff087424 */ /* 0x000fe200078e00ff */
[----:B0-----:R0:W-:Y:S06]  /*2d90*/  STG.E.64 desc[UR4][R2.64+0x8c0], R4 ;  /* 0x0008c00402007986 */ /* 0x0011ec000c101b04 */
[----:B0-----:R-:W0:Y:S01]  /*2da0*/  LDC.64 R2, c[0x4][RZ] ;  /* 0x01000000ff027b82 */ /* 0x001e220000000a00 */
[----:B------:R-:W-:Y:S01]  /*2db0*/  HFMA2 R4, -RZ, RZ, 0, 1.69277191162109375e-05 ;  /* 0x0000011cff047431 */ /* 0x000fe200000001ff */
[----:B0-----:R0:W-:Y:S06]  /*2dc0*/  STG.E.64 desc[UR4][R2.64+0x8c8], R10 ;  /* 0x0008c80a02007986 */ /* 0x0011ec000c101b04 */
[----:B0-----:R-:W0:Y:S01]  /*2dd0*/  LDC.64 R2, c[0x4][RZ] ;  /* 0x01000000ff027b82 */ /* 0x001e220000000a00 */
[----:B------:R-:W-:Y:S01]  /*2de0*/  IMAD.MOV.U32 R10, RZ, RZ, 0x11d ;  /* 0x0000011dff0a7424 */ /* 0x000fe200078e00ff */
[----:B0-----:R0:W-:Y:S06]  /*2df0*/  STG.E.64 desc[UR4][R2.64+0x8d0], R6 ;  /* 0x0008d00602007986 */ /* 0x0011ec000c101b04 */
[----:B0-----:R-:W0:Y:S01]  /*2e00*/  LDC.64 R2, c[0x4][RZ] ;  /* 0x01000000ff027b82 */ /* 0x001e220000000a00 */
[----:B------:R-:W-:Y:S01]  /*2e10*/  HFMA2 R6, -RZ, RZ, 0, 1.704692840576171875e-05 ;  /* 0x0000011eff067431 */ /* 0x000fe200000001ff */
[----:B0-----:R0:W-:Y:S06]  /*2e20*/  STG.E.64 desc[UR4][R2.64+0x8d8], R8 ;  /* 0x0008d80802007986 */ /* 0x0011ec000c101b04 */
[----:B0-----:R-:W0:Y:S01]  /*2e30*/  LDC.64 R2, c[0x4][RZ] ;  /* 0x01000000ff027b82 */ /* 0x001e220000000a00 */
[----:B------:R-:W-:Y:S01]  /*2e40*/  IMAD.MOV.U32 R8, RZ, RZ, 0x11f ;  /* 0x0000011fff087424 */ /* 0x000fe200078e00ff */
[----:B0-----:R0:W-:Y:S06]  /*2e50*/  STG.E.64 desc[UR4][R2.64+0x8e0], R4 ;  /* 0x0008e00402007986 */ /* 0x0011ec000c101b04 */
[----:B0-----:R-:W0:Y:S01]  /*2e60*/  LDC.64 R2, c[0x4][RZ] ;  /* 0x01000000ff027b82 */ /* 0x001e220000000a00 */
[----:B------:R-:W-:Y:S01]  /*2e70*/  HFMA2 R4, -RZ, RZ, 0, 1.71661376953125e-05 ;  /* 0x00000120ff047431 */ /* 0x000fe200000001ff */
[----:B0-----:R0:W-:Y:S06]  /*2e80*/  STG.E.64 desc[UR4][R2.64+0x8e8], R10 ;  /* 0x0008e80a02007986 */ /* 0x0011ec000c101b04 */
[----:B0-----:R-:W0:Y:S01]  /*2e90*/  LDC.64 R2, c[0x4][RZ] ;  /* 0x01000000ff027b82 */ /* 0x001e220000000a00 */
[----:B------:R-:W-:Y:S01]  /*2ea0*/  IMAD.MOV.U32 R10, RZ, RZ, 0x121 ;  /* 0x00000121ff0a7424 */ /* 0x000fe200078e00ff */
[----:B0-----:R0:W-:Y:S06]  /*2eb0*/  STG.E.64 desc[UR4][R2.64+0x8f0], R6 ;  /* 0x0008f00602007986 */ /* 0x0011ec000c101b04 */
[----:B0-----:R-:W0:Y:S01]  /*2ec0*/  LDC.64 R2, c[0x4][RZ] ;  /* 0x01000000ff027b82 */ /* 0x001e220000000a00 */
[----:B------:R-:W-:Y:S01]  /*2ed0*/  HFMA2 R6, -RZ, RZ, 0, 1.728534698486328125e-05 ;  /* 0x00000122ff067431 */ /* 0x000fe200000001ff */
[----:B0-----:R0:W-:Y:S06]  /*2ee0*/  STG.E.64 desc[UR4][R2.64+0x8f8], R8 ;  /* 0x0008f80802007986 */ /* 0x0011ec000c101b04 */
[----:B0-----:R-:W0:Y:S01]  /*2ef0*/  LDC.64 R2, c[0x4][RZ] ;  /* 0x01000000ff027b82 */ /* 0x001e220000000a00 */
[----:B------:R-:W-:Y:S01]  /*2f00*/  IMAD.MOV.U32 R8, RZ, RZ, 0x123 ;  /* 0x00000123ff087424 */ /* 0x000fe200078e00ff */
[----:B0-----:R0:W-:Y:S06]  /*2f10*/  STG.E.64 desc[UR4][R2.64+0x900], R4 ;  /* 0x0009000402007986 */ /* 0x0011ec000c101b04 */
[----:B0-----:R-:W0:Y:S01]  /*2f20*/  LDC.64 R2, c[0x4][RZ] ;  /* 0x01000000ff027b82 */ /* 0x001e220000000a00 */
[----:B------:R-:W-:Y:S01]  /*2f30*/  HFMA2 R4, -RZ, RZ, 0, 1.74045562744140625e-05 ;  /* 0x00000124ff047431 */ /* 0x000fe200000001ff */
[----:B0-----:R0:W-:Y:S06]  /*2f40*/  STG.E.64 desc[UR4][R2.64+0x908], R10 ;  /* 0x0009080a02007986 */ /* 0x0011ec000c101b04 */
[----:B0-----:R-:W0:Y:S01]  /*2f50*/  LDC.64 R2, c[0x4][RZ] ;  /* 0x01000000ff027b82 */ /* 0x001e220000000a00 */
[----:B------:R-:W-:Y:S01]  /*2f60*/  IMAD.MOV.U32 R10, RZ, RZ, 0x125 ;  /* 0x00000125ff0a7424 */ /* 0x000fe200078e00ff */
[----:B0-----:R0:W-:Y:S06]  /*2f70*/  STG.E.64 desc[UR4][R2.64+0x910], R6 ;  /* 0x0009100602007986 */ /* 0x0011ec000c101b04 */
[----:B0-----:R-:W0:Y:S01]  /*2f80*/  LDC.64 R2, c[0x4][RZ] ;  /* 0x01000000ff027b82 */ /* 0x001e220000000a00 */
[----:B------:R-:W-:Y:S01]  /*2f90*/  HFMA2 R6, -RZ, RZ, 0, 1.752376556396484375e-05 ;  /* 0x00000126ff067431 */ /* 0x000fe200000001ff */
[----:B0-----:R0:W-:Y:S06]  /*2fa0*/  STG.E.64 desc[UR4][R2.64+0x918], R8 ;  /* 0x0009180802007986 */ /* 0x0011ec000c101b04 */
[----:B0-----:R-:W0:Y:S01]  /*2fb0*/  LDC.64 R2, c[0x4][RZ] ;  /* 0x01000000ff027b82 */ /* 0x001e220000000a00 */
[----:B------:R-:W-:Y:S01]  /*2fc0*/  IMAD.MOV.U32 R8, RZ, RZ, 0x127 ;  /* 0x00000127ff087424 */ /* 0x000fe200078e00ff */
[----:B0-----:R0:W-:Y:S06]  /*2fd0*/  STG.E.64 desc[UR4][R2.64+0x920], R4 ;  /* 0x0009200402007986 */ /* 0x0011ec000c101b04 */
[----:B0-----:R-:W0:Y:S01]  /*2fe0*/  LDC.64 R2, c[0x4][RZ] ;  /* 0x01000000ff027b82 */ /* 0x001e220000000a00 */
[----:B------:R-:W-:Y:S01]  /*2ff0*/  HFMA2 R4, -RZ, RZ, 0, 1.7642974853515625e-05 ;  /* 0x00000128ff047431 */ /* 0x000fe200000001ff */
[----:B0-----:R0:W-:Y:S06]  /*3000*/  STG.E.64 desc[UR4][R2.64+0x928], R10 ;  /* 0x0009280a02007986 */ /* 0x0011ec000c101b04 */
[----:B0-----:R-:W0:Y:S01]  /*3010*/  LDC.64 R2, c[0x4][RZ] ;  /* 0x01000000ff027b82 */ /* 0x001e220000000a00 */
[----:B------:R-:W-:Y:S01]  /*3020*/  IMAD.MOV.U32 R10, RZ, RZ, 0x129 ;  /* 0x00000129ff0a7424 */ /* 0x000fe200078e00ff */
[----:B0-----:R0:W-:Y:S06]  /*3030*/  STG.E.64 desc[UR4][R2.64+0x930], R6 ;  /* 0x0009300602007986 */ /* 0x0011ec000c101b04 */
[----:B0-----:R-:W0:Y:S01]  /*3040*/  LDC.64 R2, c[0x4][RZ] ;  /* 0x01000000ff027b82 */ /* 0x001e220000000a00 */
[----:B------:R-:W-:Y:S01]  /*3050*/  HFMA2 R6, -RZ, RZ, 0, 1.776218414306640625e-05 ;  /* 0x0000012aff067431 */ /* 0x000fe200000001ff */
[----:B0-----:R0:W-:Y:S06]  /*3060*/  STG.E.64 desc[UR4][R2.64+0x938], R8 ;  /* 0x0009380802007986 */ /* 0x0011ec000c101b04 */
[----:B0-----:R-:W0:Y:S01]  /*3070*/  LDC.64 R2, c[0x4][RZ] ;  /* 0x01000000ff027b82 */ /* 0x001e220000000a00 */
[----:B------:R-:W-:Y:S01]  /*3080*/  IMAD.MOV.U32 R8, RZ, RZ, 0x12b ;  /* 0x0000012bff087424 */ /* 0x000fe200078e00ff */
[----:B0-----:R0:W-:Y:S06]  /*3090*/  STG.E.64 desc[UR4][R2.64+0x940], R4 ;  /* 0x0009400402007986 */ /* 0x0011ec000c101b04 */
[----:B0-----:R-:W0:Y:S01]  /*30a0*/  LDC.64 R2, c[0x4][RZ] ;  /* 0x01000000ff027b82 */ /* 0x001e220000000a00 */
[----:B------:R-:W-:Y:S01]  /*30b0*/  HFMA2 R4, -RZ, RZ, 0, 1.78813934326171875e-05 ;  /* 0x0000012cff047431 */ /* 0x000fe200000001ff */
[----:B0-----:R0:W-:Y:S06]  /*30c0*/  STG.E.64 desc[UR4][R2.64+0x948], R10 ;  /* 0x0009480a02007986 */ /* 0x0011ec000c101b04 */
[----:B0-----:R-:W0:Y:S01]  /*30d0*/  LDC.64 R2, c[0x4][RZ] ;  /* 0x01000000ff027b82 */ /* 0x001e220000000a00 */
[----:B------:R-:W-:Y:S01]  /*30e0*/  IMAD.MOV.U32 R10, RZ, RZ, 0x12d ;  /* 0x0000012dff0a7424 */ /* 0x000fe200078e00ff */
[----:B0-----:R0:W-:Y:S06]  /*30f0*/  STG.E.64 desc[UR4][R2.64+0x950], R6 ;  /* 0x0009500602007986 */ /* 0x0011ec000c101b04 */
[----:B0-----:R-:W0:Y:S01]  /*3100*/  LDC.64 R2, c[0x4][RZ] ;  /* 0x01000000ff027b82 */ /* 0x001e220000000a00 */
[----:B------:R-:W-:Y:S01]  /*3110*/  HFMA2 R6, -RZ, RZ, 0, 1.800060272216796875e-05 ;  /* 0x0000012eff067431 */ /* 0x000fe200000001ff */
[----:B0-----:R0:W-:Y:S06]  /*3120*/  STG.E.64 desc[UR4][R2.64+0x958], R8 ;  /* 0x0009580802007986 */ /* 0x0011ec000c101b04 */
[----:B0-----:R-:W0:Y:S01]  /*3130*/  LDC.64 R2, c[0x4][RZ] ;  /* 0x01000000ff027b82 */ /* 0x001e220000000a00 */
[----:B------:R-:W-:Y:S01]  /*3140*/  IMAD.MOV.U32 R8, RZ, RZ, 0x12f ;  /* 0x0000012fff087424 */ /* 0x000fe200078e00ff */
[----:B0-----:R0:W-:Y:S06]  /*3150*/  STG.E.64 desc[UR4][R2.64+0x960], R4 ;  /* 0x0009600402007986 */ /* 0x0011ec000c101b04 */
[----:B0-----:R-:W0:Y:S01]  /*3160*/  LDC.64 R2, c[0x4][RZ] ;  /* 0x01000000ff027b82 */ /* 0x001e220000000a00 */
[----:B------:R-:W-:Y:S01]  /*3170*/  HFMA2 R4, -RZ, RZ, 0, 1.811981201171875e-05 ;  /* 0x00000130ff047431 */ /* 0x000fe200000001ff */
[----:B0-----:R0:W-:Y:S06]  /*3180*/  STG.E.64 desc[UR4][R2.64+0x968], R10 ;  /* 0x0009680a02007986 */ /* 0x0011ec000c101b04 */
[----:B0-----:R-:W0:Y:S01]  /*3190*/  LDC.64 R2, c[0x4][RZ] ;  /* 0x01000000ff027b82 */ /* 0x001e220000000a00 */
[----:B------:R-:W-:Y:S01]  /*31a0*/  IMAD.MOV.U32 R10, RZ, RZ, 0x131 ;  /* 0x00000131ff0a7424 */ /* 0x000fe200078e00ff */
[----:B0-----:R0:W-:Y:S06]  /*31b0*/  STG.E.64 desc[UR4][R2.64+0x970], R6 ;  /* 0x0009700602007986 */ /* 0x0011ec000c101b04 */
[----:B0-----:R-:W0:Y:S01]  /*31c0*/  LDC.64 R2, c[0x4][RZ] ;  /* 0x01000000ff027b82 */ /* 0x001e220000000a00 */
[----:B------:R-:W-:Y:S01]  /*31d0*/  HFMA2 R6, -RZ, RZ, 0, 1.823902130126953125e-05 ;  /* 0x00000132ff067431 */ /* 0x000fe200000001ff */
[----:B0-----:R0:W-:Y:S06]  /*31e0*/  STG.E.64 desc[UR4][R2.64+0x978], R8 ;  /* 0x0009780802007986 */ /* 0x0011ec000c101b04 */
[----:B0-----:R-:W0:Y:S01]  /*31f0*/  LDC.64 R2, c[0x4][RZ] ;  /* 0x01000000ff027b82 */ /* 0x001e220000000a00 */
[----:B------:R-:W-:Y:S01]  /*3200*/  IMAD.MOV.U32 R8, RZ, RZ, 0x133 ;  /* 0x00000133ff087424 */ /* 0x000fe200078e00ff */
[----:B0-----:R0:W-:Y:S06]  /*3210*/  STG.E.64 desc[UR4][R2.64+0x980], R4 ;  /* 0x0009800402007986 */ /* 0x0011ec000c101b04 */
[----:B0-----:R-:W0:Y:S01]  /*3220*/  LDC.64 R2, c[0x4][RZ] ;  /* 0x01000000ff027b82 */ /* 0x001e220000000a00 */
[----:B------:R-:W-:Y:S01]  /*3230*/  HFMA2 R4, -RZ, RZ, 0, 1.83582305908203125e-05 ;  /* 0x00000134ff047431 */ /* 0x000fe200000001ff */
[----:B0-----:R0:W-:Y:S06]  /*3240*/  STG.E.64 desc[UR4][R2.64+0x988], R10 ;  /* 0x0009880a02007986 */ /* 0x0011ec000c101b04 */
[----:B0-----:R-:W0:Y:S01]  /*3250*/  LDC.64 R2, c[0x4][RZ] ;  /* 0x01000000ff027b82 */ /* 0x001e220000000a00 */
[----:B------:R-:W-:Y:S01]  /*3260*/  IMAD.MOV.U32 R10, RZ, RZ, 0x135 ;  /* 0x00000135ff0a7424 */ /* 0x000fe200078e00ff */
[----:B0-----:R0:W-:Y:S06]  /*3270*/  STG.E.64 desc[UR4][R2.64+0x990], R6 ;  /* 0x0009900602007986 */ /* 0x0011ec000c101b04 */
[----:B0-----:R-:W0:Y:S01]  /*3280*/  LDC.64 R2, c[0x4][RZ] ;  /* 0x01000000ff027b82 */ /* 0x001e220000000a00 */
[----:B------:R-:W-:Y:S01]  /*3290*/  HFMA2 R6, -RZ, RZ, 0, 1.847743988037109375e-05 ;  /* 0x00000136ff067431 */ /* 0x000fe200000001ff */
[----:B0-----:R0:W-:Y:S06]  /*32a0*/  STG.E.64 desc[UR4][R2.64+0x998], R8 ;  /* 0x0009980802007986 */ /* 0x0011ec000c101b04 */
[----:B0-----:R-:W0:Y:S01]  /*32b0*/  LDC.64 R2, c[0x4][RZ] ;  /* 0x01000000ff027b82 */ /* 0x001e220000000a00 */
[----:B------:R-:W-:Y:S01]  /*32c0*/  IMAD.MOV.U32 R8, RZ, RZ, 0x137 ;  /* 0x00000137ff087424 */ /* 0x000fe200078e00ff */
[----:B0-----:R0:W-:Y:S06]  /*32d0*/  STG.E.64 desc[UR4][R2.64+0x9a0], R4 ;  /* 0x0009a00402007986 */ /* 0x0011ec000c101b04 */
[----:B0-----:R-:W0:Y:S01]  /*32e0*/  LDC.64 R2, c[0x4][RZ] ;  /* 0x01000000ff027b82 */ /* 0x001e220000000a00 */
[----:B------:R-:W-:Y:S01]  /*32f0*/  HFMA2 R4, -RZ, RZ, 0, 1.8596649169921875e-05 ;  /* 0x00000138ff047431 */ /* 0x000fe200000001ff */
[----:B0-----:R0:W-:Y:S06]  /*3300*/  STG.E.64 desc[UR4][R2.64+0x9a8], R10 ;  /* 0x0009a80a02007986 */ /* 0x0011ec000c101b04 */
[----:B0-----:R-:W0:Y:S01]  /*3310*/  LDC.64 R2, c[0x4][RZ] ;  /* 0x01000000ff027b82 */ /* 0x001e220000000a00 */
[----:B------:R-:W-:Y:S01]  /*3320*/  IMAD.MOV.U32 R10, RZ, RZ, 0x139 ;  /* 0x00000139ff0a7424 */ /* 0x000fe200078e00ff */
[----:B0-----:R0:W-:Y:S06]  /*3330*/  STG.E.64 desc[UR4][R2.64+0x9b0], R6 ;  /* 0x0009b00602007986 */ /* 0x0011ec000c101b04 */
[----:B0-----:R-:W0:Y:S01]  /*3340*/  LDC.64 R2, c[0x4][RZ] ;  /* 0x01000000ff027b82 */ /* 0x001e220000000a00 */
[----:B------:R-:W-:Y:S01]  /*3350*/  HFMA2 R6, -RZ, RZ, 0, 1.871585845947265625e-05 ;  /* 0x0000013aff067431 */ /* 0x000fe200000001ff */
[----:B0-----:R0:W-:Y:S06]  /*3360*/  STG.E.64 desc[UR4][R2.64+0x9b8], R8 ;  /* 0x0009b80802007986 */ /* 0x0011ec000c101b04 */
[----:B0-----:R-:W0:Y:S01]  /*3370*/  LDC.64 R2, c[0x4][RZ] ;  /* 0x01000000ff027b82 */ /* 0x001e220000000a00 */
[----:B------:R-:W-:Y:S01]  /*3380*/  IMAD.MOV.U32 R8, RZ, RZ, 0x13b ;  /* 0x0000013bff087424 */ /* 0x000fe200078e00ff */
[----:B0-----:R0:W-:Y:S06]  /*3390*/  STG.E.64 desc[UR4][R2.64+0x9c0], R4 ;  /* 0x0009c00402007986 */ /* 0x0011ec000c101b04 */
[----:B0-----:R-:W0:Y:S01]  /*33a0*/  LDC.64 R2, c[0x4][RZ] ;  /* 0x01000000ff027b82 */ /* 0x001e220000000a00 */
[----:B------:R-:W-:Y:S01]  /*33b0*/  HFMA2 R4, -RZ, RZ, 0, 1.88350677490234375e-05 ;  /* 0x0000013cff047431 */ /* 0x000fe200000001ff */
[----:B0-----:R0:W-:Y:S06]  /*33c0*/  STG.E.64 desc[UR4][R2.64+0x9c8], R10 ;  /* 0x0009c80a02007986 */ /* 0x0011ec000c101b04 */
[----:B0-----:R-:W0:Y:S01]  /*33d0*/  LDC.64 R2, c[0x4][RZ] ;  /* 0x01000000ff027b82 */ /* 0x001e220000000a00 */
[----:B------:R-:W-:Y:S01]  /*33e0*/  IMAD.MOV.U32 R10, RZ, RZ, 0x13d ;  /* 0x0000013dff0a7424 */ /* 0x000fe200078e00ff */
[----:B0-----:R0:W-:Y:S06]  /*33f0*/  STG.E.64 desc[UR4][R2.64+0x9d0], R6 ;  /* 0x0009d00602007986 */ /* 0x0011ec000c101b04 */
[----:B0-----:R-:W0:Y:S01]  /*3400*/  LDC.64 R2, c[0x4][RZ] ;  /* 0x01000000ff027b82 */ /* 0x001e220000000a00 */
[----:B------:R-:W-:Y:S01]  /*3410*/  HFMA2 R6, -RZ, RZ, 0, 1.895427703857421875e-05 ;  /* 0x0000013eff067431 */ /* 0x000fe200000001ff */
[----:B0-----:R0:W-:Y:S06]  /*3420*/  STG.E.64 desc[UR4][R2.64+0x9d8], R8 ;  /* 0x0009d80802007986 */ /* 0x0011ec000c101b04 */
[----:B0-----:R-:W0:Y:S01]  /*3430*/  LDC.64 R2, c[0x4][RZ] ;  /* 0x01000000ff027b82 */ /* 0x001e220000000a00 */
[----:B------:R-:W-:Y:S01]  /*3440*/  IMAD.MOV.U32 R8, RZ, RZ, 0x13f ;  /* 0x0000013fff087424 */ /* 0x000fe200078e00ff */
[----:B0-----:R0:W-:Y:S06]  /*3450*/  STG.E.64 desc[UR4][R2.64+0x9e0], R4 ;  /* 0x0009e00402007986 */ /* 0x0011ec000c101b04 */
[----:B0-----:R-:W0:Y:S01]  /*3460*/  LDC.64 R2, c[0x4][RZ] ;  /* 0x01000000ff027b82 */ /* 0x001e220000000a00 */
[----:B------:R-:W-:Y:S01]  /*3470*/  HFMA2 R4, -RZ, RZ, 0, 1.9073486328125e-05 ;  /* 0x00000140ff047431 */ /* 0x000fe200000001ff */
[----:B0-----:R0:W-:Y:S06]  /*3480*/  STG.E.64 desc[UR4][R2.64+0x9e8], R10 ;  /* 0x0009e80a02007986 */ /* 0x0011ec000c101b04 */
[----:B0-----:R-:W0:Y:S01]  /*3490*/  LDC.64 R2, c[0x4][RZ] ;  /* 0x01000000ff027b82 */ /* 0x001e220000000a00 */
[----:B------:R-:W-:Y:S01]  /*34a0*/  IMAD.MOV.U32 R10, RZ, RZ, 0x141 ;  /* 0x00000141ff0a7424 */ /* 0x000fe200078e00ff */
[----:B0-----:R0:W-:Y:S06]  /*34b0*/  STG.E.64 desc[UR4][R2.64+0x9f0], R6 ;  /* 0x0009f00602007986 */ /* 0x0011ec000c101b04 */
[----:B0-----:R-:W0:Y:S01]  /*34c0*/  LDC.64 R2, c[0x4][RZ] ;  /* 0x01000000ff027b82 */ /* 0x001e220000000a00 */
[----:B------:R-:W-:Y:S01]  /*34d0*/  HFMA2 R6, -RZ, RZ, 0, 1.919269561767578125e-05 ;  /* 0x00000142ff067431 */ /* 0x000fe200000001ff */
[----:B0-----:R0:W-:Y:S06]  /*34e0*/  STG.E.64 desc[UR4][R2.64+0x9f8], R8 ;  /* 0x0009f80802007986 */ /* 0x0011ec000c101b04 */
[----:B0-----:R-:W0:Y:S01]  /*34f0*/  LDC.64 R2, c[0x4][RZ] ;  /* 0x01000000ff027b82 */ /* 0x001e220000000a00 */
[----:B------:R-:W-:Y:S01]  /*3500*/  IMAD.MOV.U32 R8, RZ, RZ, 0x143 ;  /* 0x00000143ff087424 */ /* 0x000fe200078e00ff */
[----:B0-----:R0:W-:Y:S06]  /*3510*/  STG.E.64 desc[UR4][R2.64+0xa00], R4 ;  /* 0x000a000402007986 */ /* 0x0011ec000c101b04 */
[----:B0-----:R-:W0:Y:S01]  /*3520*/  LDC.64 R2, c[0x4][RZ] ;  /* 0x01000000ff027b82 */ /* 0x001e220000000a00 */
[----:B------:R-:W-:Y:S01]  /*3530*/  HFMA2 R4, -RZ, RZ, 0, 1.93119049072265625e-05 ;  /* 0x00000144ff047431 */ /* 0x000fe200000001ff */
[----:B0-----:R0:W-:Y:S06]  /*3540*/  STG.E.64 desc[UR4][R2.64+0xa08], R10 ;  /* 0x000a080a02007986 */ /* 0x0011ec000c101b04 */
[----:B0-----:R-:W0:Y:S01]  /*3550*/  LDC.64 R2, c[0x4][RZ] ;  /* 0x01000000ff027b82 */ /* 0x001e220000000a00 */
[----:B------:R-:W-:Y:S01]  /*3560*/  IMAD.MOV.U32 R10, RZ, RZ, 0x145 ;  /* 0x00000145ff0a7424 */ /* 0x000fe200078e00ff */
[----:B0-----:R0:W-:Y:S06]  /*3570*/  STG.E.64 desc[UR4][R2.64+0xa10], R6 ;  /* 0x000a100602007986 */ /* 0x0011ec000c101b04 */
[----:B0-----:R-:W0:Y:S01]  /*3580*/  LDC.64 R2, c[0x4][RZ] ;  /* 0x01000000ff027b82 */ /* 0x001e220000000a00 */
[----:B------:R-:W-:Y:S01]  /*3590*/  HFMA2 R6, -RZ, RZ, 0, 1.943111419677734375e-05 ;  /* 0x00000146ff067431 */ /* 0x000fe200000001ff */
[----:B0-----:R0:W-:Y:S06]  /*35a0*/  STG.E.64 desc[UR4][R2.64+0xa18], R8 ;  /* 0x000a180802007986 */ /* 0x0011ec000c101b04 */
[----:B0-----:R-:W0:Y:S01]  /*35b0*/  LDC.64 R2, c[0x4][RZ] ;  /* 0x01000000ff027b82 */ /* 0x001e220000000a00 */
[----:B------:R-:W-:Y:S01]  /*35c0*/  IMAD.MOV.U32 R8, RZ, RZ, 0x147 ;  /* 0x00000147ff087424 */ /* 0x000fe200078e00ff */
[----:B0-----:R0:W-:Y:S06]  /*35d0*/  STG.E.64 desc[UR4][R2.64+0xa20], R4 ;  /* 0x000a200402007986 */ /* 0x0011ec000c101b04 */
[----:B0-----:R-:W0:Y:S01]  /*35e0*/  LDC.64 R2, c[0x4][RZ] ;  /* 0x01000000ff027b82 */ /* 0x001e220000000a00 */
[----:B------:R-:W-:Y:S01]  /*35f0*/  HFMA2 R4, -RZ, RZ, 0, 1.9550323486328125e-05 ;  /* 0x00000148ff047431 */ /* 0x000fe200000001ff */
[----:B0-----:R0:W-:Y:S06]  /*3600*/  STG.E.64 desc[UR4][R2.64+0xa28], R10 ;  /* 0x000a280a02007986 */ /* 0x0011ec000c101b04 */
[----:B0-----:R-:W0:Y:S01]  /*3610*/  LDC.64 R2, c[0x4][RZ] ;  /* 0x01000000ff027b82 */ /* 0x001e220000000a00 */
[----:B------:R-:W-:Y:S01]  /*3620*/  IMAD.MOV.U32 R10, RZ, RZ, 0x149 ;  /* 0x00000149ff0a7424 */ /* 0x000fe200078e00ff */
[----:B0-----:R0:W-:Y:S06]  /*3630*/  STG.E.64 desc[UR4][R2.64+0xa30], R6 ;  /* 0x000a300602007986 */ /* 0x0011ec000c101b04 */
[----:B0-----:R-:W0:Y:S01]  /*3640*/  LDC.64 R2, c[0x4][RZ] ;  /* 0x01000000ff027b82 */ /* 0x001e220000000a00 */
[----:B------:R-:W-:Y:S01]  /*3650*/  HFMA2 R6, -RZ, RZ, 0, 1.966953277587890625e-05 ;  /* 0x0000014aff067431 */ /* 0x000fe200000001ff */
[----:B0-----:R0:W-:Y:S06]  /*3660*/  STG.E.64 desc[UR4][R2.64+0xa38], R8 ;  /* 0x000a380802007986 */ /* 0x0011ec000c101b04 */
[----:B0-----:R-:W0:Y:S01]  /*3670*/  LDC.64 R2, c[0x4][RZ] ;  /* 0x01000000ff027b82 */ /* 0x001e220000000a00 */
[----:B------:R-:W-:Y:S01]  /*3680*/  IMAD.MOV.U32 R8, RZ, RZ, 0x14b ;  /* 0x0000014bff087424 */ /* 0x000fe200078e00ff */
[----:B0-----:R0:W-:Y:S06]  /*3690*/  STG.E.64 desc[UR4][R2.64+0xa40], R4 ;  /* 0x000a400402007986 */ /* 0x0011ec000c101b04 */
[----:B0-----:R-:W0:Y:S01]  /*36a0*/  LDC.64 R2, c[0x4][RZ] ;  /* 0x01000000ff027b82 */ /* 0x001e220000000a00 */
[----:B------:R-:W-:Y:S01]  /*36b0*/  HFMA2 R4, -RZ, RZ, 0, 1.97887420654296875e-05 ;  /* 0x0000014cff047431 */ /* 0x000fe200000001ff */
[----:B0-----:R0:W-:Y:S06]  /*36c0*/  STG.E.64 desc[UR4][R2.64+0xa48], R10 ;  /* 0x000a480a02007986 */ /* 0x0011ec000c101b04 */
[----:B0-----:R-:W0:Y:S01]  /*36d0*/  LDC.64 R2, c[0x4][RZ] ;  /* 0x01000000ff027b82 */ /* 0x001e220000000a00 */
[----:B------:R-:W-:Y:S01]  /*36e0*/  IMAD.MOV.U32 R10, RZ, RZ, 0x14d ;  /* 0x0000014dff0a7424 */ /* 0x000fe200078e00ff */
[----:B0-----:R0:W-:Y:S06]  /*36f0*/  STG.E.64 desc[UR4][R2.64+0xa50], R6 ;  /* 0x000a500602007986 */ /* 0x0011ec000c101b04 */
[----:B0-----:R-:W0:Y:S01]  /*3700*/  LDC.64 R2, c[0x4][RZ] ;  /* 0x01000000ff027b82 */ /* 0x001e220000000a00 */
[----:B------:R-:W-:Y:S01]  /*3710*/  HFMA2 R6, -RZ, RZ, 0, 1.990795135498046875e-05 ;  /* 0x0000014eff067431 */ /* 0x000fe200000001ff */
[----:B0-----:R0:W-:Y:S06]  /*3720*/  STG.E.64 desc[UR4][R2.64+0xa58], R8 ;  /* 0x000a580802007986 */ /* 0x0011ec000c101b04 */
[----:B0-----:R-:W0:Y:S01]  /*3730*/  LDC.64 R2, c[0x4][RZ] ;  /* 0x01000000ff027b82 */ /* 0x001e220000000a00 */
[----:B------:R-:W-:Y:S01]  /*3740*/  IMAD.MOV.U32 R8, RZ, RZ, 0x14f ;  /* 0x0000014fff087424 */ /* 0x000fe200078e00ff */
[----:B0-----:R0:W-:Y:S06]  /*3750*/  STG.E.64 desc[UR4][R2.64+0xa60], R4 ;  /* 0x000a600402007986 */ /* 0x0011ec000c101b04 */
[----:B0-----:R-:W0:Y:S01]  /*3760*/  LDC.64 R2, c[0x4][RZ] ;  /* 0x01000000ff027b82 */ /* 0x001e220000000a00 */
[----:B------:R-:W-:Y:S01]  /*3770*/  HFMA2 R4, -RZ, RZ, 0, 2.002716064453125e-05 ;  /* 0x00000150ff047431 */ /* 0x000fe200000001ff */
[----:B0-----:R0:W-:Y:S06]  /*3780*/  STG.E.64 desc[UR4][R2.64+0xa68], R10 ;  /* 0x000a680a02007986 */ /* 0x0011ec000c101b04 */
[----:B0-----:R-:W0:Y:S01]  /*3790*/  LDC.64 R2, c[0x4][RZ] ;  /* 0x01000000ff027b82 */ /* 0x001e220000000a00 */
[----:B------:R-:W-:Y:S01]  /*37a0*/  IMAD.MOV.U32 R10, RZ, RZ, 0x151 ;  /* 0x00000151ff0a7424 */ /* 0x000fe200078e00ff */
[----:B0-----:R0:W-:Y:S06]  /*37b0*/  STG.E.64 desc[UR4][R2.64+0xa70], R6 ;  /* 0x000a700602007986 */ /* 0x0011ec000c101b04 */
[----:B0-----:R-:W0:Y:S01]  /*37c0*/  LDC.64 R2, c[0x4][RZ] ;  /* 0x01000000ff027b82 */ /* 0x001e220000000a00 */
[----:B------:R-:W-:Y:S01]  /*37d0*/  HFMA2 R6, -RZ, RZ, 0, 2.014636993408203125e-05 ;  /* 0x00000152ff067431 */ /* 0x000fe200000001ff */
[----:B0-----:R0:W-:Y:S06]  /*37e0*/  STG.E.64 desc[UR4][R2.64+0xa78], R8 ;  /* 0x000a780802007986 */ /* 0x0011ec000c101b04 */
[----:B0-----:R-:W0:Y:S01]  /*37f0*/  LDC.64 R2, c[0x4][RZ] ;  /* 0x01000000ff027b82 */ /* 0x001e220000000a00 */
[----:B------:R-:W-:Y:S01]  /*3800*/  IMAD.MOV.U32 R8, RZ, RZ, 0x153 ;  /* 0x00000153ff087424 */ /* 0x000fe200078e00ff */
[----:B0-----:R0:W-:Y:S06]  /*3810*/  STG.E.64 desc[UR4][R2.64+0xa80], R4 ;  /* 0x000a800402007986 */ /* 0x0011ec000c101b04 */
[----:B0-----:R-:W0:Y:S01]  /*3820*/  LDC.64 R2, c[0x4][RZ] ;  /* 0x01000000ff027b82 */ /* 0x001e220000000a00 */
[----:B------:R-:W-:Y:S01]  /*3830*/  HFMA2 R4, -RZ, RZ, 0, 2.02655792236328125e-05 ;  /* 0x00000154ff047431 */ /* 0x000fe200000001ff */
[----:B0-----:R0:W-:Y:S06]  /*3840*/  STG.E.64 desc[UR4][R2.64+0xa88], R10 ;  /* 0x000a880a02007986 */ /* 0x0011ec000c101b04 */
[----:B0-----:R-:W0:Y:S01]  /*3850*/  LDC.64 R2, c[0x4][RZ] ;  /* 0x01000000ff027b82 */ /* 0x001e220000000a00 */
[----:B------:R-:W-:Y:S01]  /*3860*/  IMAD.MOV.U32 R10, RZ, RZ, 0x155 ;  /* 0x00000155ff0a7424 */ /* 0x000fe200078e00ff */
[----:B0-----:R0:W-:Y:S06]  /*3870*/  STG.E.64 desc[UR4][R2.64+0xa90], R6 ;  /* 0x000a900602007986 */ /* 0x0011ec000c101b04 */
[----:B0-----:R-:W0:Y:S01]  /*3880*/  LDC.64 R2, c[0x4][RZ] ;  /* 0x01000000ff027b82 */ /* 0x001e220000000a00 */
[----:B------:R-:W-:Y:S01]  /*3890*/  HFMA2 R6, -RZ, RZ, 0, 2.038478851318359375e-05 ;  /* 0x00000156ff067431 */ /* 0x000fe200000001ff */
[----:B0-----:R0:W-:Y:S06]  /*38a0*/  STG.E.64 desc[UR4][R2.64+0xa98], R8 ;  /* 0x000a980802007986 */ /* 0x0011ec000c101b04 */
[----:B0-----:R-:W0:Y:S01]  /*38b0*/  LDC.64 R2, c[0x4][RZ] ;  /* 0x01000000ff027b82 */ /* 0x001e220000000a00 */
[----:B------:R-:W-:Y:S01]  /*38c0*/  IMAD.MOV.U32 R8, RZ, RZ, 0x157 ;  /* 0x00000157ff087424 */ /* 0x000fe200078e00ff */
[----:B0-----:R0:W-:Y:S06]  /*38d0*/  STG.E.64 desc[UR4][R2.64+0xaa0], R4 ;  /* 0x000aa00402007986 */ /* 0x0011ec000c101b04 */
[----:B0-----:R-:W0:Y:S01]  /*38e0*/  LDC.64 R2, c[0x4][RZ] ;  /* 0x01000000ff027b82 */ /* 0x001e220000000a00 */
[----:B------:R-:W-:Y:S01]  /*38f0*/  HFMA2 R4, -RZ, RZ, 0, 2.0503997802734375e-05 ;  /* 0x00000158ff047431 */ /* 0x000fe200000001ff */
[----:B0-----:R0:W-:Y:S06]  /*3900*/  STG.E.64 desc[UR4][R2.64+0xaa8], R10 ;  /* 0x000aa80a02007986 */ /* 0x0011ec000c101b04 */
[----:B0-----:R-:W0:Y:S01]  /*3910*/  LDC.64 R2, c[0x4][RZ] ;  /* 0x01000000ff027b82 */ /* 0x001e220000000a00 */
[----:B------:R-:W-:Y:S01]  /*3920*/  IMAD.MOV.U32 R10, RZ, RZ, 0x159 ;  /* 0x00000159ff0a7424 */ /* 0x000fe200078e00ff */
[----:B0-----:R0:W-:Y:S06]  /*3930*/  STG.E.64 desc[UR4][R2.64+0xab0], R6 ;  /* 0x000ab00602007986 */ /* 0x0011ec000c101b04 */
[----:B0-----:R-:W0:Y:S01]  /*3940*/  LDC.64 R2, c[0x4][RZ] ;  /* 0x01000000ff027b82 */ /* 0x001e220000000a00 */
[----:B------:R-:W-:Y:S01]  /*3950*/  HFMA2 R6, -RZ, RZ, 0, 2.062320709228515625e-05 ;  /* 0x0000015aff067431 */ /* 0x000fe200000001ff */
[----:B0-----:R0:W-:Y:S06]  /*3960*/  STG.E.64 desc[UR4][R2.64+0xab8], R8 ;  /* 0x000ab80802007986 */ /* 0x0011ec000c101b04 */
[----:B0-----:R-:W0:Y:S01]  /*3970*/  LDC.64 R2, c[0x4][RZ] ;  /* 0x01000000ff027b82 */ /* 0x001e220000000a00 */
[----:B------:R-:W-:Y:S01]  /*3980*/  IMAD.MOV.U32 R8, RZ, RZ, 0x15b ;  /* 0x0000015bff087424 */ /* 0x000fe200078e00ff */
[----:B0-----:R0:W-:Y:S06]  /*3990*/  STG.E.64 desc[UR4][R2.64+0xac0], R4 ;  /* 0x000ac00402007986 */ /* 0x0011ec000c101b04 */
[----:B0-----:R-:W0:Y:S01]  /*39a0*/  LDC.64 R2, c[0x4][RZ] ;  /* 0x01000000ff027b82 */ /* 0x001e220000000a00 */
[----:B------:R-:W-:Y:S01]  /*39b0*/  HFMA2 R4, -RZ, RZ, 0, 2.07424163818359375e-05 ;  /* 0x0000015cff047431 */ /* 0x000fe200000001ff */
[----:B0-----:R0:W-:Y:S06]  /*39c0*/  STG.E.64 desc[UR4][R2.64+0xac8], R10 ;  /* 0x000ac80a02007986 */ /* 0x0011ec000c101b04 */
[----:B0-----:R-:W0:Y:S01]  /*39d0*/  LDC.64 R2, c[0x4][RZ] ;  /* 0x01000000ff027b82 */ /* 0x001e220000000a00 */
[----:B------:R-:W-:Y:S01]  /*39e0*/  IMAD.MOV.U32 R10, RZ, RZ, 0x15d ;  /* 0x0000015dff0a7424 */ /* 0x000fe200078e00ff */
[----:B0-----:R0:W-:Y:S06]  /*39f0*/  STG.E.64 desc[UR4][R2.64+0xad0], R6 ;  /* 0x000ad00602007986 */ /* 0x0011ec000c101b04 */
[----:B0-----:R-:W0:Y:S01]  /*3a00*/  LDC.64 R2, c[0x4][RZ] ;  /* 0x01000000ff027b82 */ /* 0x001e220000000a00 */
[----:B------:R-:W-:Y:S01]  /*3a10*/  HFMA2 R6, -RZ, RZ, 0, 2.086162567138671875e-05 ;  /* 0x0000015eff067431 */ /* 0x000fe200000001ff */
[----:B0-----:R0:W-:Y:S06]  /*3a20*/  STG.E.64 desc[UR4][R2.64+0xad8], R8 ;  /* 0x000ad80802007986 */ /* 0x0011ec000c101b04 */
[----:B0-----:R-:W0:Y:S01]  /*3a30*/  LDC.64 R2, c[0x4][RZ] ;  /* 0x01000000ff027b82 */ /* 0x001e220000000a00 */
[----:B------:R-:W-:Y:S01]  /*3a40*/  IMAD.MOV.U32 R8, RZ, RZ, 0x15f ;  /* 0x0000015fff087424 */ /* 0x000fe200078e00ff */
[----:B0-----:R0:W-:Y:S06]  /*3a50*/  STG.E.64 desc[UR4][R2.64+0xae0], R4 ;  /* 0x000ae00402007986 */ /* 0x0011ec000c101b04 */
[----:B0-----:R-:W0:Y:S01]  /*3a60*/  LDC.64 R2, c[0x4][RZ] ;  /* 0x01000000ff027b82 */ /* 0x001e220000000a00 */
[----:B------:R-:W-:Y:S01]  /*3a70*/  HFMA2 R4, -RZ, RZ, 0, 2.09808349609375e-05 ;  /* 0x00000160ff047431 */ /* 0x000fe200000001ff */
[----:B0-----:R0:W-:Y:S06]  /*3a80*/  STG.E.64 desc[UR4][R2.64+0xae8], R10 ;  /* 0x000ae80a02007986 */ /* 0x0011ec000c101b04 */
[----:B0-----:R-:W0:Y:S01]  /*3a90*/  LDC.64 R2, c[0x4][RZ] ;  /* 0x01000000ff027b82 */ /* 0x001e220000000a00 */
[----:B------:R-:W-:Y:S01]  /*3aa0*/  IMAD.MOV.U32 R10, RZ, RZ, 0x161 ;  /* 0x00000161ff0a7424 */ /* 0x000fe200078e00ff */
[----:B0-----:R0:W-:Y:S06]  /*3ab0*/  STG.E.64 desc[UR4][R2.64+0xaf0], R6 ;  /* 0x000af00602007986 */ /* 0x0011ec000c101b04 */
[----:B0-----:R-:W0:Y:S01]  /*3ac0*/  LDC.64 R2, c[0x4][RZ] ;  /* 0x01000000ff027b82 */ /* 0x001e220000000a00 */
[----:B------:R-:W-:Y:S01]  /*3ad0*/  HFMA2 R6, -RZ, RZ, 0, 2.110004425048828125e-05 ;  /* 0x00000162ff067431 */ /* 0x000fe200000001ff */
[----:B0-----:R0:W-:Y:S06]  /*3ae0*/  STG.E.64 desc[UR4][R2.64+0xaf8], R8 ;  /* 0x000af80802007986 */ /* 0x0011ec000c101b04 */
[----:B0-----:R-:W0:Y:S01]  /*3af0*/  LDC.64 R2, c[0x4][RZ] ;  /* 0x01000000ff027b82 */ /* 0x001e220000000a00 */
[----:B------:R-:W-:Y:S01]  /*3b00*/  IMAD.MOV.U32 R8, RZ, RZ, 0x163 ;  /* 0x00000163ff087424 */ /* 0x000fe200078e00ff */
[----:B0-----:R0:W-:Y:S06]  /*3b10*/  STG.E.64 desc[UR4][R2.64+0xb00], R4 ;  /* 0x000b000402007986 */ /* 0x0011ec000c101b04 */
[----:B0-----:R-:W0:Y:S01]  /*3b20*/  LDC.64 R2, c[0x4][RZ] ;  /* 0x01000000ff027b82 */ /* 0x001e220000000a00 */
[----:B------:R-:W-:Y:S01]  /*3b30*/  HFMA2 R4, -RZ, RZ, 0, 2.12192535400390625e-05 ;  /* 0x00000164ff047431 */ /* 0x000fe200000001ff */
[----:B0-----:R0:W-:Y:S06]  /*3b40*/  STG.E.64 desc[UR4][R2.64+0xb08], R10 ;  /* 0x000b080a02007986 */ /* 0x0011ec000c101b04 */
[----:B0-----:R-:W0:Y:S01]  /*3b50*/  LDC.64 R2, c[0x4][RZ] ;  /* 0x01000000ff027b82 */ /* 0x001e220000000a00 */
[----:B------:R-:W-:Y:S01]  /*3b60*/  IMAD.MOV.U32 R10, RZ, RZ, 0x165 ;  /* 0x00000165ff0a7424 */ /* 0x000fe200078e00ff */
[----:B0-----:R0:W-:Y:S06]  /*3b70*/  STG.E.64 desc[UR4][R2.64+0xb10], R6 ;  /* 0x000b100602007986 */ /* 0x0011ec000c101b04 */
[----:B0-----:R-:W0:Y:S01]  /*3b80*/  LDC.64 R2, c[0x4][RZ] ;  /* 0x01000000ff027b82 */ /* 0x001e220000000a00 */
[----:B------:R-:W-:Y:S01]  /*3b90*/  HFMA2 R6, -RZ, RZ, 0, 2.133846282958984375e-05 ;  /* 0x00000166ff067431 */ /* 0x000fe200000001ff */
[----:B0-----:R0:W-:Y:S06]  /*3ba0*/  STG.E.64 desc[UR4][R2.64+0xb18], R8 ;  /* 0x000b180802007986 */ /* 0x0011ec000c101b04 */
[----:B0-----:R-:W0:Y:S01]  /*3bb0*/  LDC.64 R2, c[0x4][RZ] ;  /* 0x01000000ff027b82 */ /* 0x001e220000000a00 */
[----:B------:R-:W-:Y:S01]  /*3bc0*/  IMAD.MOV.U32 R8, RZ, RZ, 0x167 ;  /* 0x00000167ff087424 */ /* 0x000fe200078e00ff */
[----:B0-----:R0:W-:Y:S06]  /*3bd0*/  STG.E.64 desc[UR4][R2.64+0xb20], R4 ;  /* 0x000b200402007986 */ /* 0x0011ec000c101b04 */
[----:B0-----:R-:W0:Y:S01]  /*3be0*/  LDC.64 R2, c[0x4][RZ] ;  /* 0x01000000ff027b82 */ /* 0x001e220000000a00 */
[----:B------:R-:W-:Y:S01]  /*3bf0*/  HFMA2 R4, -RZ, RZ, 0, 2.1457672119140625e-05 ;  /* 0x00000168ff047431 */ /* 0x000fe200000001ff */
[----:B0-----:R0:W-:Y:S06]  /*3c00*/  STG.E.64 desc[UR4][R2.64+0xb28], R10 ;  /* 0x000b280a02007986 */ /* 0x0011ec000c101b04 */
[----:B0-----:R-:W0:Y:S01]  /*3c10*/  LDC.64 R2, c[0x4][RZ] ;  /* 0x01000000ff027b82 */ /* 0x001e220000000a00 */
[----:B------:R-:W-:Y:S01]  /*3c20*/  IMAD.MOV.U32 R10, RZ, RZ, 0x169 ;  /* 0x00000169ff0a7424 */ /* 0x000fe200078e00ff */
[----:B0-----:R0:W-:Y:S06]  /*3c30*/  STG.E.64 desc[UR4][R2.64+0xb30], R6 ;  /* 0x000b300602007986 */ /* 0x0011ec000c101b04 */
[----:B0-----:R-:W0:Y:S01]  /*3c40*/  LDC.64 R2, c[0x4][RZ] ;  /* 0x01000000ff027b82 */ /* 0x001e220000000a00 */
[----:B------:R-:W-:Y:S01]  /*3c50*/  HFMA2 R6, -RZ, RZ, 0, 2.157688140869140625e-05 ;  /* 0x0000016aff067431 */ /* 0x000fe200000001ff */
[----:B0-----:R0:W-:Y:S06]  /*3c60*/  STG.E.64 desc[UR4][R2.64+0xb38], R8 ;  /* 0x000b380802007986 */ /* 0x0011ec000c101b04 */
[----:B0-----:R-:W0:Y:S01]  /*3c70*/  LDC.64 R2, c[0x4][RZ] ;  /* 0x01000000ff027b82 */ /* 0x001e220000000a00 */
[----:B------:R-:W-:Y:S01]  /*3c80*/  IMAD.MOV.U32 R8, RZ, RZ, 0x16b ;  /* 0x0000016bff087424 */ /* 0x000fe200078e00ff */
[----:B0-----:R0:W-:Y:S06]  /*3c90*/  STG.E.64 desc[UR4][R2.64+0xb40], R4 ;  /* 0x000b400402007986 */ /* 0x0011ec000c101b04 */
[----:B0-----:R-:W0:Y:S01]  /*3ca0*/  LDC.64 R2, c[0x4][RZ] ;  /* 0x01000000ff027b82 */ /* 0x001e220000000a00 */
[----:B------:R-:W-:Y:S01]  /*3cb0*/  HFMA2 R4, -RZ, RZ, 0, 2.16960906982421875e-05 ;  /* 0x0000016cff047431 */ /* 0x000fe200000001ff */
[----:B0-----:R0:W-:Y:S06]  /*3cc0*/  STG.E.64 desc[UR4][R2.64+0xb48], R10 ;  /* 0x000b480a02007986 */ /* 0x0011ec000c101b04 */
[----:B0-----:R-:W0:Y:S01]  /*3cd0*/  LDC.64 R2, c[0x4][RZ] ;  /* 0x01000000ff027b82 */ /* 0x001e220000000a00 */
[----:B------:R-:W-:Y:S01]  /*3ce0*/  IMAD.MOV.U32 R10, RZ, RZ, 0x16d ;  /* 0x0000016dff0a7424 */ /* 0x000fe200078e00ff */
[----:B0-----:R0:W-:Y:S06]  /*3cf0*/  STG.E.64 desc[UR4][R2.64+0xb50], R6 ;  /* 0x000b500602007986 */ /* 0x0011ec000c101b04 */
[----:B0-----:R-:W0:Y:S01]  /*3d00*/  LDC.64 R2, c[0x4][RZ] ;  /* 0x01000000ff027b82 */ /* 0x001e220000000a00 */
[----:B------:R-:W-:Y:S01]  /*3d10*/  HFMA2 R6, -RZ, RZ, 0, 2.181529998779296875e-05 ;  /* 0x0000016eff067431 */ /* 0x000fe200000001ff */
[----:B0-----:R0:W-:Y:S06]  /*3d20*/  STG.E.64 desc[UR4][R2.64+0xb58], R8 ;  /* 0x000b580802007986 */ /* 0x0011ec000c101b04 */
[----:B0-----:R-:W0:Y:S01]  /*3d30*/  LDC.64 R2, c[0x4][RZ] ;  /* 0x01000000ff027b82 */ /* 0x001e220000000a00 */
[----:B------:R-:W-:Y:S01]  /*3d40*/  IMAD.MOV.U32 R8, RZ, RZ, 0x16f ;  /* 0x0000016fff087424 */ /* 0x000fe200078e00ff */
[----:B0-----:R0:W-:Y:S06]  /*3d50*/  STG.E.64 desc[UR4][R2.64+0xb60], R4 ;  /* 0x000b600402007986 */ /* 0x0011ec000c101b04 */
[----:B0-----:R-:W0:Y:S01]  /*3d60*/  LDC.64 R2, c[0x4][RZ] ;  /* 0x01000000ff027b82 */ /* 0x001e220000000a00 */
[----:B------:R-:W-:Y:S01]  /*3d70*/  HFMA2 R4, -RZ, RZ, 0, 2.193450927734375e-05 ;  /* 0x00000170ff047431 */ /* 0x000fe200000001ff */
[----:B0-----:R0:W-:Y:S06]  /*3d80*/  STG.E.64 desc[UR4][R2.64+0xb68], R10 ;  /* 0x000b680a02007986 */ /* 0x0011ec000c101b04 */
[----:B0-----:R-:W0:Y:S01]  /*3d90*/  LDC.64 R2, c[0x4][RZ] ;  /* 0x01000000ff027b82 */ /* 0x001e220000000a00 */
[----:B------:R-:W-:Y:S01]  /*3da0*/  IMAD.MOV.U32 R10, RZ, RZ, 0x171 ;  /* 0x00000171ff0a7424 */ /* 0x000fe200078e00ff */
[----:B0-----:R0:W-:Y:S06]  /*3db0*/  STG.E.64 desc[UR4][R2.64+0xb70], R6 ;  /* 0x000b700602007986 */ /* 0x0011ec000c101b04 */
[----:B0-----:R-:W0:Y:S01]  /*3dc0*/  LDC.64 R2, c[0x4][RZ] ;  /* 0x01000000ff027b82 */ /* 0x001e220000000a00 */
[----:B------:R-:W-:Y:S01]  /*3dd0*/  HFMA2 R6, -RZ, RZ, 0, 2.205371856689453125e-05 ;  /* 0x00000172ff067431 */ /* 0x000fe200000001ff */
[----:B0-----:R0:W-:Y:S06]  /*3de0*/  STG.E.64 desc[UR4][R2.64+0xb78], R8 ;  /* 0x000b780802007986 */ /* 0x0011ec000c101b04 */
[----:B0-----:R-:W0:Y:S01]  /*3df0*/  LDC.64 R2, c[0x4][RZ] ;  /* 0x01000000ff027b82 */ /* 0x001e220000000a00 */
[----:B------:R-:W-:Y:S01]  /*3e00*/  IMAD.MOV.U32 R8, RZ, RZ, 0x173 ;  /* 0x00000173ff087424 */ /* 0x000fe200078e00ff */
[----:B0-----:R0:W-:Y:S06]  /*3e10*/  STG.E.64 desc[UR4][R2.64+0xb80], R4 ;  /* 0x000b800402007986 */ /* 0x0011ec000c101b04 */
[----:B0-----:R-:W0:Y:S01]  /*3e20*/  LDC.64 R2, c[0x4][RZ] ;  /* 0x01000000ff027b82 */ /* 0x001e220000000a00 */
[----:B------:R-:W-:Y:S01]  /*3e30*/  HFMA2 R4, -RZ, RZ, 0, 2.21729278564453125e-05 ;  /* 0x00000174ff047431 */ /* 0x000fe200000001ff */
[----:B0-----:R0:W-:Y:S06]  /*3e40*/  STG.E.64 desc[UR4][R2.64+0xb88], R10 ;  /* 0x000b880a02007986 */ /* 0x0011ec000c101b04 */
[----:B0-----:R-:W0:Y:S01]  /*3e50*/  LDC.64 R2, c[0x4][RZ] ;  /* 0x01000000ff027b82 */ /* 0x001e220000000a00 */
[----:B------:R-:W-:Y:S01]  /*3e60*/  IMAD.MOV.U32 R10, RZ, RZ, 0x175 ;  /* 0x00000175ff0a7424 */ /* 0x000fe200078e00ff */
[----:B0-----:R0:W-:Y:S06]  /*3e70*/  STG.E.64 desc[UR4][R2.64+0xb90], R6 ;  /* 0x000b900602007986 */ /* 0x0011ec000c101b04 */
[----:B0-----:R-:W0:Y:S01]  /*3e80*/  LDC.64 R2, c[0x4][RZ] ;  /* 0x01000000ff027b82 */ /* 0x001e220000000a00 */
[----:B------:R-:W-:Y:S01]  /*3e90*/  HFMA2 R6, -RZ, RZ, 0, 2.229213714599609375e-05 ;  /* 0x00000176ff067431 */ /* 0x000fe200000001ff */
[----:B0-----:R0:W-:Y:S06]  /*3ea0*/  STG.E.64 desc[UR4][R2.64+0xb98], R8 ;  /* 0x000b980802007986 */ /* 0x0011ec000c101b04 */
[----:B0-----:R-:W0:Y:S01]  /*3eb0*/  LDC.64 R2, c[0x4][RZ] ;  /* 0x01000000ff027b82 */ /* 0x001e220000000a00 */
[----:B------:R-:W-:Y:S01]  /*3ec0*/  IMAD.MOV.U32 R8, RZ, RZ, 0x177 ;  /* 0x00000177ff087424 */ /* 0x000fe200078e00ff */
[----:B0-----:R0:W-:Y:S06]  /*3ed0*/  STG.E.64 desc[UR4][R2.64+0xba0], R4 ;  /* 0x000ba00402007986 */ /* 0x0011ec000c101b04 */
[----:B0-----:R-:W0:Y:S01]  /*3ee0*/  LDC.64 R2, c[0x4][RZ] ;  /* 0x01000000ff027b82 */ /* 0x001e220000000a00 */
[----:B------:R-:W-:Y:S01]  /*3ef0*/  HFMA2 R4, -RZ, RZ, 0, 2.2411346435546875e-05 ;  /* 0x00000178ff047431 */ /* 0x000fe200000001ff */
[----:B0-----:R0:W-:Y:S06]  /*3f00*/  STG.E.64 desc[UR4][R2.64+0xba8], R10 ;  /* 0x000ba80a02007986 */ /* 0x0011ec000c101b04 */
[----:B0-----:R-:W0:Y:S01]  /*3f10*/  LDC.64 R2, c[0x4][RZ] ;  /* 0x01000000ff027b82 */ /* 0x001e220000000a00 */
[----:B------:R-:W-:Y:S01]  /*3f20*/  IMAD.MOV.U32 R10, RZ, RZ, 0x179 ;  /* 0x00000179ff0a7424 */ /* 0x000fe200078e00ff */
[----:B0-----:R0:W-:Y:S06]  /*3f30*/  STG.E.64 desc[UR4][R2.64+0xbb0], R6 ;  /* 0x000bb00602007986 */ /* 0x0011ec000c101b04 */
[----:B0-----:R-:W0:Y:S01]  /*3f40*/  LDC.64 R2, c[0x4][RZ] ;  /* 0x01000000ff027b82 */ /* 0x001e220000000a00 */
[----:B------:R-:W-:Y:S01]  /*3f50*/  HFMA2 R6, -RZ, RZ, 0, 2.253055572509765625e-05 ;  /* 0x0000017aff067431 */ /* 0x000fe200000001ff */
[----:B0-----:R0:W-:Y:S06]  /*3f60*/  STG.E.64 desc[UR4][R2.64+0xbb8], R8 ;  /* 0x000bb80802007986 */ /* 0x0011ec000c101b04 */
[----:B0-----:R-:W0:Y:S01]  /*3f70*/  LDC.64 R2, c[0x4][RZ] ;  /* 0x01000000ff027b82 */ /* 0x001e220000000a00 */
[----:B------:R-:W-:Y:S01]  /*3f80*/  IMAD.MOV.U32 R8, RZ, RZ, 0x17b ;  /* 0x0000017bff087424 */ /* 0x000fe200078e00ff */
[----:B0-----:R0:W-:Y:S06]  /*3f90*/  STG.E.64 desc[UR4][R2.64+0xbc0], R4 ;  /* 0x000bc00402007986 */ /* 0x0011ec000c101b04 */
[----:B0-----:R-:W0:Y:S01]  /*3fa0*/  LDC.64 R2, c[0x4][RZ] ;  /* 0x01000000ff027b82 */ /* 0x001e220000000a00 */
[----:B------:R-:W-:Y:S01]  /*3fb0*/  HFMA2 R4, -RZ, RZ, 0, 2.26497650146484375e-05 ;  /* 0x0000017cff047431 */ /* 0x000fe200000001ff */
[----:B0-----:R0:W-:Y:S06]  /*3fc0*/  STG.E.64 desc[UR4][R2.64+0xbc8], R10 ;  /* 0x000bc80a02007986 */ /* 0x0011ec000c101b04 */
[----:B0-----:R-:W0:Y:S01]  /*3fd0*/  LDC.64 R2, c[0x4][RZ] ;  /* 0x01000000ff027b82 */ /* 0x001e220000000a00 */
[----:B------:R-:W-:Y:S01]  /*3fe0*/  IMAD.MOV.U32 R10, RZ, RZ, 0x17d ;  /* 0x0000017dff0a7424 */ /* 0x000fe200078e00ff */
[----:B0-----:R0:W-:Y:S06]  /*3ff0*/  STG.E.64 desc[UR4][R2.64+0xbd0], R6 ;  /* 0x000bd00602007986 */ /* 0x0011ec000c101b04 */
[----:B0-----:R-:W0:Y:S01]  /*4000*/  LDC.64 R2, c[0x4][RZ] ;  /* 0x01000000ff027b82 */ /* 0x001e220000000a00 */
[----:B------:R-:W-:Y:S01]  /*4010*/  HFMA2 R6, -RZ, RZ, 0, 2.276897430419921875e-05 ;  /* 0x0000017eff067431 */ /* 0x000fe200000001ff */
[----:B0-----:R0:W-:Y:S06]  /*4020*/  STG.E.64 desc[UR4][R2.64+0xbd8], R8 ;  /* 0x000bd80802007986 */ /* 0x0011ec000c101b04 */
[----:B0-----:R-:W0:Y:S01]  /*4030*/  LDC.64 R2, c[0x4][RZ] ;  /* 0x01000000ff027b82 */ /* 0x001e220000000a00 */
[----:B------:R-:W-:Y:S01]  /*4040*/  IMAD.MOV.U32 R8, RZ, RZ, 0x17f ;  /* 0x0000017fff087424 */ /* 0x000fe200078e00ff */
[----:B0-----:R0:W-:Y:S06]  /*4050*/  STG.E.64 desc[UR4][R2.64+0xbe0], R4 ;  /* 0x000be00402007986 */ /* 0x0011ec000c101b04 */
[----:B0-----:R-:W0:Y:S01]  /*4060*/  LDC.64 R2, c[0x4][RZ] ;  /* 0x01000000ff027b82 */ /* 0x001e220000000a00 */
[----:B------:R-:W-:Y:S01]  /*4070*/  HFMA2 R4, -RZ, RZ, 0, 2.288818359375e-05 ;  /* 0x00000180ff047431 */ /* 0x000fe200000001ff */
[----:B0-----:R0:W-:Y:S06]  /*4080*/  STG.E.64 desc[UR4][R2.64+0xbe8], R10 ;  /* 0x000be80a02007986 */ /* 0x0011ec000c101b04 */
[----:B0-----:R-:W0:Y:S01]  /*4090*/  LDC.64 R2, c[0x4][RZ] ;  /* 0x01000000ff027b82 */ /* 0x001e220000000a00 */
[----:B------:R-:W-:Y:S01]  /*40a0*/  IMAD.MOV.U32 R10, RZ, RZ, 0x181 ;  /* 0x00000181ff0a7424 */ /* 0x000fe200078e00ff */
[----:B0-----:R0:W-:Y:S06]  /*40b0*/  STG.E.64 desc[UR4][R2.64+0xbf0], R6 ;  /* 0x000bf00602007986 */ /* 0x0011ec000c101b04 */
[----:B0-----:R-:W0:Y:S01]  /*40c0*/  LDC.64 R2, c[0x4][RZ] ;  /* 0x01000000ff027b82 */ /* 0x001e220000000a00 */
[----:B------:R-:W-:Y:S01]  /*40d0*/  HFMA2 R6, -RZ, RZ, 0, 2.300739288330078125e-05 ;  /* 0x00000182ff067431 */ /* 0x000fe200000001ff */
[----:B0-----:R0:W-:Y:S06]  /*40e0*/  STG.E.64 desc[UR4][R2.64+0xbf8], R8 ;  /* 0x000bf80802007986 */ /* 0x0011ec000c101b04 */
[----:B0-----:R-:W0:Y:S01]  /*40f0*/  LDC.64 R2, c[0x4][RZ] ;  /* 0x01000000ff027b82 */ /* 0x001e220000000a00 */
[----:B------:R-:W-:Y:S01]  /*4100*/  IMAD.MOV.U32 R8, RZ, RZ, 0x183 ;  /* 0x00000183ff087424 */ /* 0x000fe200078e00ff */
[----:B0-----:R0:W-:Y:S06]  /*4110*/  STG.E.64 desc[UR4][R2.64+0xc00], R4 ;  /* 0x000c000402007986 */ /* 0x0011ec000c101b04 */
[----:B0-----:R-:W0:Y:S01]  /*4120*/  LDC.64 R2, c[0x4][RZ] ;  /* 0x01000000ff027b82 */ /* 0x001e220000000a00 */
[----:B------:R-:W-:Y:S01]  /*4130*/  HFMA2 R4, -RZ, RZ, 0, 2.31266021728515625e-05 ;  /* 0x00000184ff047431 */ /* 0x000fe200000001ff */
[----:B0-----:R0:W-:Y:S06]  /*4140*/  STG.E.64 desc[UR4][R2.64+0xc08], R10 ;  /* 0x000c080a02007986 */ /* 0x0011ec000c101b04 */
[----:B0-----:R-:W0:Y:S01]  /*4150*/  LDC.64 R2, c[0x4][RZ] ;  /* 0x01000000ff027b82 */ /* 0x001e220000000a00 */
[----:B------:R-:W-:Y:S01]  /*4160*/  IMAD.MOV.U32 R10, RZ, RZ, 0x185 ;  /* 0x00000185ff0a7424 */ /* 0x000fe200078e00ff */
[----:B0-----:R0:W-:Y:S06]  /*4170*/  STG.E.64 desc[UR4][R2.64+0xc10], R6 ;  /* 0x000c100602007986 */ /* 0x0011ec000c101b04 */
[----:B0-----:R-:W0:Y:S01]  /*4180*/  LDC.64 R2, c[0x4][RZ] ;  /* 0x01000000ff027b82 */ /* 0x001e220000000a00 */
[----:B------:R-:W-:Y:S01]  /*4190*/  HFMA2 R6, -RZ, RZ, 0, 2.324581146240234375e-05 ;  /* 0x00000186ff067431 */ /* 0x000fe200000001ff */
[----:B0-----:R0:W-:Y:S06]  /*41a0*/  STG.E.64 desc[UR4][R2.64+0xc18], R8 ;  /* 0x000c180802007986 */ /* 0x0011ec000c101b04 */
[----:B0-----:R-:W0:Y:S01]  /*41b0*/  LDC.64 R2, c[0x4][RZ] ;  /* 0x01000000ff027b82 */ /* 0x001e220000000a00 */
[----:B------:R-:W-:Y:S01]  /*41c0*/  IMAD.MOV.U32 R8, RZ, RZ, 0x187 ;  /* 0x00000187ff087424 */ /* 0x000fe200078e00ff */
[----:B0-----:R0:W-:Y:S06]  /*41d0*/  STG.E.64 desc[UR4][R2.64+0xc20], R4 ;  /* 0x000c200402007986 */ /* 0x0011ec000c101b04 */
[----:B0-----:R-:W0:Y:S01]  /*41e0*/  LDC.64 R2, c[0x4][RZ] ;  /* 0x01000000ff027b82 */ /* 0x001e220000000a00 */
[----:B------:R-:W-:Y:S01]  /*41f0*/  HFMA2 R4, -RZ, RZ, 0, 2.3365020751953125e-05 ;  /* 0x00000188ff047431 */ /* 0x000fe200000001ff */
[----:B0-----:R0:W-:Y:S06]  /*4200*/  STG.E.64 desc[UR4][R2.64+0xc28], R10 ;  /* 0x000c280a02007986 */ /* 0x0011ec000c101b04 */
[----:B0-----:R-:W0:Y:S01]  /*4210*/  LDC.64 R2, c[0x4][RZ] ;  /* 0x01000000ff027b82 */ /* 0x001e220000000a00 */
[----:B------:R-:W-:Y:S01]  /*4220*/  IMAD.MOV.U32 R10, RZ, RZ, 0x189 ;  /* 0x00000189ff0a7424 */ /* 0x000fe200078e00ff */
[----:B0-----:R0:W-:Y:S06]  /*4230*/  STG.E.64 desc[UR4][R2.64+0xc30], R6 ;  /* 0x000c300602007986 */ /* 0x0011ec000c101b04 */
[----:B0-----:R-:W0:Y:S01]  /*4240*/  LDC.64 R2, c[0x4][RZ] ;  /* 0x01000000ff027b82 */ /* 0x001e220000000a00 */
[----:B------:R-:W-:Y:S01]  /*4250*/  HFMA2 R6, -RZ, RZ, 0, 2.348423004150390625e-05 ;  /* 0x0000018aff067431 */ /* 0x000fe200000001ff */
[----:B0-----:R0:W-:Y:S06]  /*4260*/  STG.E.64 desc[UR4][R2.64+0xc38], R8 ;  /* 0x000c380802007986 */ /* 0x0011ec000c101b04 */
[----:B0-----:R-:W0:Y:S01]  /*4270*/  LDC.64 R2, c[0x4][RZ] ;  /* 0x01000000ff027b82 */ /* 0x001e220000000a00 */
[----:B------:R-:W-:Y:S01]  /*4280*/  IMAD.MOV.U32 R8, RZ, RZ, 0x18b ;  /* 0x0000018bff087424 */ /* 0x000fe200078e00ff */
[----:B0-----:R0:W-:Y:S06]  /*4290*/  STG.E.64 desc[UR4][R2.64+0xc40], R4 ;  /* 0x000c400402007986 */ /* 0x0011ec000c101b04 */
[----:B0-----:R-:W0:Y:S01]  /*42a0*/  LDC.64 R2, c[0x4][RZ] ;  /* 0x01000000ff027b82 */ /* 0x001e220000000a00 */
[----:B------:R-:W-:Y:S01]  /*42b0*/  HFMA2 R4, -RZ, RZ, 0, 2.36034393310546875e-05 ;  /* 0x0000018cff047431 */ /* 0x000fe200000001ff */
[----:B0-----:R0:W-:Y:S06]  /*42c0*/  STG.E.64 desc[UR4][R2.64+0xc48], R10 ;  /* 0x000c480a02007986 */ /* 0x0011ec000c101b04 */
[----:B0-----:R-:W0:Y:S01]  /*42d0*/  LDC.64 R2, c[0x4][RZ] ;  /* 0x01000000ff027b82 */ /* 0x001e220000000a00 */
[----:B------:R-:W-:Y:S01]  /*42e0*/  IMAD.MOV.U32 R10, RZ, RZ, 0x18d ;  /* 0x0000018dff0a7424 */ /* 0x000fe200078e00ff */
[----:B0-----:R0:W-:Y:S06]  /*42f0*/  STG.E.64 desc[UR4][R2.64+0xc50], R6 ;  /* 0x000c500602007986 */ /* 0x0011ec000c101b04 */
[----:B0-----:R-:W0:Y:S01]  /*4300*/  LDC.64 R2, c[0x4][RZ] ;  /* 0x01000000ff027b82 */ /* 0x001e220000000a00 */
[----:B------:R-:W-:Y:S01]  /*4310*/  HFMA2 R6, -RZ, RZ, 0, 2.372264862060546875e-05 ;  /* 0x0000018eff067431 */ /* 0x000fe200000001ff */
[----:B0-----:R0:W-:Y:S06]  /*4320*/  STG.E.64 desc[UR4][R2.64+0xc58], R8 ;  /* 0x000c580802007986 */ /* 0x0011ec000c101b04 */
[----:B0-----:R-:W0:Y:S01]  /*4330*/  LDC.64 R2, c[0x4][RZ] ;  /* 0x01000000ff027b82 */ /* 0x001e220000000a00 */
[----:B------:R-:W-:Y:S01]  /*4340*/  IMAD.MOV.U32 R8, RZ, RZ, 0x18f ;  /* 0x0000018fff087424 */ /* 0x000fe200078e00ff */
[----:B0-----:R0:W-:Y:S06]  /*4350*/  STG.E.64 desc[UR4][R2.64+0xc60], R4 ;  /* 0x000c600402007986 */ /* 0x0011ec000c101b04 */
[----:B0-----:R-:W0:Y:S01]  /*4360*/  LDC.64 R2, c[0x4][RZ] ;  /* 0x01000000ff027b82 */ /* 0x001e220000000a00 */
[----:B------:R-:W-:Y:S01]  /*4370*/  HFMA2 R4, -RZ, RZ, 0, 2.384185791015625e-05 ;  /* 0x00000190ff047431 */ /* 0x000fe200000001ff */
[----:B0-----:R0:W-:Y:S06]  /*4380*/  STG.E.64 desc[UR4][R2.64+0xc68], R10 ;  /* 0x000c680a02007986 */ /* 0x0011ec000c101b04 */
[----:B0-----:R-:W0:Y:S01]  /*4390*/  LDC.64 R2, c[0x4][RZ] ;  /* 0x01000000ff027b82 */ /* 0x001e220000000a00 */
[----:B------:R-:W-:Y:S01]  /*43a0*/  IMAD.MOV.U32 R10, RZ, RZ, 0x191 ;  /* 0x00000191ff0a7424 */ /* 0x000fe200078e00ff */
[----:B0-----:R0:W-:Y:S06]  /*43b0*/  STG.E.64 desc[UR4][R2.64+0xc70], R6 ;  /* 0x000c700602007986 */ /* 0x0011ec000c101b04 */
[----:B0-----:R-:W0:Y:S01]  /*43c0*/  LDC.64 R2, c[0x4][RZ] ;  /* 0x01000000ff027b82 */ /* 0x001e220000000a00 */
[----:B------:R-:W-:Y:S01]  /*43d0*/  HFMA2 R6, -RZ, RZ, 0, 2.396106719970703125e-05 ;  /* 0x00000192ff067431 */ /* 0x000fe200000001ff */
[----:B0-----:R0:W-:Y:S06]  /*43e0*/  STG.E.64 desc[UR4][R2.64+0xc78], R8 ;  /* 0x000c780802007986 */ /* 0x0011ec000c101b04 */
[----:B0-----:R-:W0:Y:S01]  /*43f0*/  LDC.64 R2, c[0x4][RZ] ;  /* 0x01000000ff027b82 */ /* 0x001e220000000a00 */
[----:B------:R-:W-:Y:S01]  /*4400*/  IMAD.MOV.U32 R8, RZ, RZ, 0x193 ;  /* 0x00000193ff087424 */ /* 0x000fe200078e00ff */
[----:B0-----:R0:W-:Y:S06]  /*4410*/  STG.E.64 desc[UR4][R2.64+0xc80], R4 ;  /* 0x000c800402007986 */ /* 0x0011ec000c101b04 */
[----:B0-----:R-:W0:Y:S01]  /*4420*/  LDC.64 R2, c[0x4][RZ] ;  /* 0x01000000ff027b82 */ /* 0x001e220000000a00 */
[----:B------:R-:W-:Y:S01]  /*4430*/  HFMA2 R4, -RZ, RZ, 0, 2.40802764892578125e-05 ;  /* 0x00000194ff047431 */ /* 0x000fe200000001ff */
[----:B0-----:R0:W-:Y:S06]  /*4440*/  STG.E.64 desc[UR4][R2.64+0xc88], R10 ;  /* 0x000c880a02007986 */ /* 0x0011ec000c101b04 */
[----:B0-----:R-:W0:Y:S01]  /*4450*/  LDC.64 R2, c[0x4][RZ] ;  /* 0x01000000ff027b82 */ /* 0x001e220000000a00 */
[----:B------:R-:W-:Y:S01]  /*4460*/  IMAD.MOV.U32 R10, RZ, RZ, 0x195 ;  /* 0x00000195ff0a7424 */ /* 0x000fe200078e00ff */
[----:B0-----:R0:W-:Y:S06]  /*4470*/  STG.E.64 desc[UR4][R2.64+0xc90], R6 ;  /* 0x000c900602007986 */ /* 0x0011ec000c101b04 */
[----:B0-----:R-:W0:Y:S01]  /*4480*/  LDC.64 R2, c[0x4][RZ] ;  /* 0x01000000ff027b82 */ /* 0x001e220000000a00 */
[----:B------:R-:W-:Y:S01]  /*4490*/  HFMA2 R6, -RZ, RZ, 0, 2.419948577880859375e-05 ;  /* 0x00000196ff067431 */ /* 0x000fe200000001ff */
[----:B0-----:R0:W-:Y:S06]  /*44a0*/  STG.E.64 desc[UR4][R2.64+0xc98], R8 ;  /* 0x000c980802007986 */ /* 0x0011ec000c101b04 */
[----:B0-----:R-:W0:Y:S01]  /*44b0*/  LDC.64 R2, c[0x4][RZ] ;  /* 0x01000000ff027b82 */ /* 0x001e220000000a00 */
[----:B------:R-:W-:Y:S01]  /*44c0*/  IMAD.MOV.U32 R8, RZ, RZ, 0x197 ;  /* 0x00000197ff087424 */ /* 0x000fe200078e00ff */
[----:B0-----:R0:W-:Y:S06]  /*44d0*/  STG.E.64 desc[UR4][R2.64+0xca0], R4 ;  /* 0x000ca00402007986 */ /* 0x0011ec000c101b04 */
[----:B0-----:R-:W0:Y:S01]  /*44e0*/  LDC.64 R2, c[0x4][RZ] ;  /* 0x01000000ff027b82 */ /* 0x001e220000000a00 */
[----:B------:R-:W-:Y:S01]  /*44f0*/  HFMA2 R4, -RZ, RZ, 0, 2.4318695068359375e-05 ;  /* 0x00000198ff047431 */ /* 0x000fe200000001ff */
[----:B0-----:R0:W-:Y:S06]  /*4500*/  STG.E.64 desc[UR4][R2.64+0xca8], R10 ;  /* 0x000ca80a02007986 */ /* 0x0011ec000c101b04 */
[----:B0-----:R-:W0:Y:S01]  /*4510*/  LDC.64 R2, c[0x4][RZ] ;  /* 0x01000000ff027b82 */ /* 0x001e220000000a00 */
[----:B------:R-:W-:Y:S01]  /*4520*/  IMAD.MOV.U32 R10, RZ, RZ, 0x199 ;  /* 0x00000199ff0a7424 */ /* 0x000fe200078e00ff */
[----:B0-----:R0:W-:Y:S06]  /*4530*/  STG.E.64 desc[UR4][R2.64+0xcb0], R6 ;  /* 0x000cb00602007986 */ /* 0x0011ec000c101b04 */
[----:B0-----:R-:W0:Y:S01]  /*4540*/  LDC.64 R2, c[0x4][RZ] ;  /* 0x01000000ff027b82 */ /* 0x001e220000000a00 */
[----:B------:R-:W-:Y:S01]  /*4550*/  HFMA2 R6, -RZ, RZ, 0, 2.443790435791015625e-05 ;  /* 0x0000019aff067431 */ /* 0x000fe200000001ff */
[----:B0-----:R0:W-:Y:S06]  /*4560*/  STG.E.64 desc[UR4][R2.64+0xcb8], R8 ;  /* 0x000cb80802007986 */ /* 0x0011ec000c101b04 */
[----:B0-----:R-:W0:Y:S01]  /*4570*/  LDC.64 R2, c[0x4][RZ] ;  /* 0x01000000ff027b82 */ /* 0x001e220000000a00 */
[----:B------:R-:W-:Y:S01]  /*4580*/  IMAD.MOV.U32 R8, RZ, RZ, 0x19b ;  /* 0x0000019bff087424 */ /* 0x000fe200078e00ff */
[----:B0-----:R0:W-:Y:S06]  /*4590*/  STG.E.64 desc[UR4][R2.64+0xcc0], R4 ;  /* 0x000cc00402007986 */ /* 0x0011ec000c101b04 */
[----:B0-----:R-:W0:Y:S01]  /*45a0*/  LDC.64 R2, c[0x4][RZ] ;  /* 0x01000000ff027b82 */ /* 0x001e220000000a00 */
[----:B------:R-:W-:Y:S01]  /*45b0*/  HFMA2 R4, -RZ, RZ, 0, 2.45571136474609375e-05 ;  /* 0x0000019cff047431 */ /* 0x000fe200000001ff */
[----:B0-----:R0:W-:Y:S06]  /*45c0*/  STG.E.64 desc[UR4][R2.64+0xcc8], R10 ;  /* 0x000cc80a02007986 */ /* 0x0011ec000c101b04 */
[----:B0-----:R-:W0:Y:S01]  /*45d0*/  LDC.64 R2, c[0x4][RZ] ;  /* 0x01000000ff027b82 */ /* 0x001e220000000a00 */
[----:B------:R-:W-:Y:S01]  /*45e0*/  IMAD.MOV.U32 R10, RZ, RZ, 0x19d ;  /* 0x0000019dff0a7424 */ /* 0x000fe200078e00ff */
[----:B0-----:R0:W-:Y:S06]  /*45f0*/  STG.E.64 desc[UR4][R2.64+0xcd0], R6 ;  /* 0x000cd00602007986 */ /* 0x0011ec000c101b04 */
[----:B0-----:R-:W0:Y:S01]  /*4600*/  LDC.64 R2, c[0x4][RZ] ;  /* 0x01000000ff027b82 */ /* 0x001e220000000a00 */
[----:B------:R-:W-:Y:S01]  /*4610*/  HFMA2 R6, -RZ, RZ, 0, 2.467632293701171875e-05 ;  /* 0x0000019eff067431 */ /* 0x000fe200000001ff */
[----:B0-----:R0:W-:Y:S06]  /*4620*/  STG.E.64 desc[UR4][R2.64+0xcd8], R8 ;  /* 0x000cd80802007986 */ /* 0x0011ec000c101b04 */
[----:B0-----:R-:W0:Y:S01]  /*4630*/  LDC.64 R2, c[0x4][RZ] ;  /* 0x01000000ff027b82 */ /* 0x001e220000000a00 */
[----:B------:R-:W-:Y:S01]  /*4640*/  IMAD.MOV.U32 R8, RZ, RZ, 0x19f ;  /* 0x0000019fff087424 */ /* 0x000fe200078e00ff */
[----:B0-----:R0:W-:Y:S06]  /*4650*/  STG.E.64 desc[UR4][R2.64+0xce0], R4 ;  /* 0x000ce00402007986 */ /* 0x0011ec000c101b04 */
[----:B0-----:R-:W0:Y:S01]  /*4660*/  LDC.64 R2, c[0x4][RZ] ;  /* 0x01000000ff027b82 */ /* 0x001e220000000a00 */
[----:B------:R-:W-:Y:S01]  /*4670*/  HFMA2 R4, -RZ, RZ, 0, 2.47955322265625e-05 ;  /* 0x000001a0ff047431 */ /* 0x000fe200000001ff */
[----:B0-----:R0:W-:Y:S06]  /*4680*/  STG.E.64 desc[UR4][R2.64+0xce8], R10 ;  /* 0x000ce80a02007986 */ /* 0x0011ec000c101b04 */
[----:B0-----:R-:W0:Y:S01]  /*4690*/  LDC.64 R2, c[0x4][RZ] ;  /* 0x01000000ff027b82 */ /* 0x001e220000000a00 */
[----:B------:R-:W-:Y:S01]  /*46a0*/  IMAD.MOV.U32 R10, RZ, RZ, 0x1a1 ;  /* 0x000001a1ff0a7424 */ /* 0x000fe200078e00ff */
[----:B0-----:R0:W-:Y:S06]  /*46b0*/  STG.E.64 desc[UR4][R2.64+0xcf0], R6 ;  /* 0x000cf00602007986 */ /* 0x0011ec000c101b04 */
[----:B0-----:R-:W0:Y:S01]  /*46c0*/  LDC.64 R2, c[0x4][RZ] ;  /* 0x01000000ff027b82 */ /* 0x001e220000000a00 */
[----:B------:R-:W-:Y:S01]  /*46d0*/  HFMA2 R6, -RZ, RZ, 0, 2.491474151611328125e-05 ;  /* 0x000001a2ff067431 */ /* 0x000fe200000001ff */
[----:B0-----:R0:W-:Y:S06]  /*46e0*/  STG.E.64 desc[UR4][R2.64+0xcf8], R8 ;  /* 0x000cf80802007986 */ /* 0x0011ec000c101b04 */
[----:B0-----:R-:W0:Y:S01]  /*46f0*/  LDC.64 R2, c[0x4][RZ] ;  /* 0x01000000ff027b82 */ /* 0x001e220000000a00 */
[----:B------:R-:W-:Y:S01]  /*4700*/  IMAD.MOV.U32 R8, RZ, RZ, 0x1a3 ;  /* 0x000001a3ff087424 */ /* 0x000fe200078e00ff */
[----:B0-----:R0:W-:Y:S06]  /*4710*/  STG.E.64 desc[UR4][R2.64+0xd00], R4 ;  /* 0x000d000402007986 */ /* 0x0011ec000c101b04 */
[----:B0-----:R-:W0:Y:S01]  /*4720*/  LDC.64 R2, c[0x4][RZ] ;  /* 0x01000000ff027b82 */ /* 0x001e220000000a00 */
[----:B------:R-:W-:Y:S01]  /*4730*/  HFMA2 R4, -RZ, RZ, 0, 2.50339508056640625e-05 ;  /* 0x000001a4ff047431 */ /* 0x000fe200000001ff */
[----:B0-----:R0:W-:Y:S06]  /*4740*/  STG.E.64 desc[UR4][R2.64+0xd08], R10 ;  /* 0x000d080a02007986 */ /* 0x0011ec000c101b04 */
[----:B0-----:R-:W0:Y:S01]  /*4750*/  LDC.64 R2, c[0x4][RZ] ;  /* 0x01000000ff027b82 */ /* 0x001e220000000a00 */
[----:B------:R-:W-:Y:S01]  /*4760*/  IMAD.MOV.U32 R10, RZ, RZ, 0x1a5 ;  /* 0x000001a5ff0a7424 */ /* 0x000fe200078e00ff */
[----:B0-----:R0:W-:Y:S06]  /*4770*/  STG.E.64 desc[UR4][R2.64+0xd10], R6 ;  /* 0x000d100602007986 */ /* 0x0011ec000c101b04 */
[----:B0-----:R-:W0:Y:S01]  /*4780*/  LDC.64 R2, c[0x4][RZ] ;  /* 0x01000000ff027b82 */ /* 0x001e220000000a00 */
[----:B------:R-:W-:Y:S01]  /*4790*/  HFMA2 R6, -RZ, RZ, 0, 2.515316009521484375e-05 ;  /* 0x000001a6ff067431 */ /* 0x000fe200000001ff */
[----:B0-----:R0:W-:Y:S06]  /*47a0*/  STG.E.64 desc[UR4][R2.64+0xd18], R8 ;  /* 0x000d180802007986 */ /* 0x0011ec000c101b04 */
[----:B0-----:R-:W0:Y:S01]  /*47b0*/  LDC.64 R2, c[0x4][RZ] ;  /* 0x01000000ff027b82 */ /* 0x001e220000000a00 */
[----:B------:R-:W-:Y:S01]  /*47c0*/  IMAD.MOV.U32 R8, RZ, RZ, 0x1a7 ;  /* 0x000001a7ff087424 */ /* 0x000fe200078e00ff */
[----:B0-----:R0:W-:Y:S06]  /*47d0*/  STG.E.64 desc[UR4][R2.64+0xd20], R4 ;  /* 0x000d200402007986 */ /* 0x0011ec000c101b04 */
[----:B0-----:R-:W0:Y:S01]  /*47e0*/  LDC.64 R2, c[0x4][RZ] ;  /* 0x01000000ff027b82 */ /* 0x001e220000000a00 */
[----:B------:R-:W-:Y:S01]  /*47f0*/  HFMA2 R4, -RZ, RZ, 0, 2.5272369384765625e-05 ;  /* 0x000001a8ff047431 */ /* 0x000fe200000001ff */
[----:B0-----:R0:W-:Y:S06]  /*4800*/  STG.E.64 desc[UR4][R2.64+0xd28], R10 ;  /* 0x000d280a02007986 */ /* 0x0011ec000c101b04 */
[----:B0-----:R-:W0:Y:S01]  /*4810*/  LDC.64 R2, c[0x4][RZ] ;  /* 0x01000000ff027b82 */ /* 0x001e220000000a00 */
[----:B------:R-:W-:Y:S01]  /*4820*/  IMAD.MOV.U32 R10, RZ, RZ, 0x1a9 ;  /* 0x000001a9ff0a7424 */ /* 0x000fe200078e00ff */
[----:B0-----:R0:W-:Y:S06]  /*4830*/  STG.E.64 desc[UR4][R2.64+0xd30], R6 ;  /* 0x000d300602007986 */ /* 0x0011ec000c101b04 */
[----:B0-----:R-:W0:Y:S01]  /*4840*/  LDC.64 R2, c[0x4][RZ] ;  /* 0x01000000ff027b82 */ /* 0x001e220000000a00 */
[----:B------:R-:W-:Y:S01]  /*4850*/  HFMA2 R6, -RZ, RZ, 0, 2.539157867431640625e-05 ;  /* 0x000001aaff067431 */ /* 0x000fe200000001ff */
[----:B0-----:R0:W-:Y:S06]  /*4860*/  STG.E.64 desc[UR4][R2.64+0xd38], R8 ;  /* 0x000d380802007986 */ /* 0x0011ec000c101b04 */
[----:B0-----:R-:W0:Y:S01]  /*4870*/  LDC.64 R2, c[0x4][RZ] ;  /* 0x01000000ff027b82 */ /* 0x001e220000000a00 */
[----:B------:R-:W-:Y:S01]  /*4880*/  IMAD.MOV.U32 R8, RZ, RZ, 0x1ab ;  /* 0x000001abff087424 */ /* 0x000fe200078e00ff */
[----:B0-----:R0:W-:Y:S06]  /*4890*/  STG.E.64 desc[UR4][R2.64+0xd40], R4 ;  /* 0x000d400402007986 */ /* 0x0011ec000c101b04 */
[----:B0-----:R-:W0:Y:S01]  /*48a0*/  LDC.64 R2, c[0x4][RZ] ;  /* 0x01000000ff027b82 */ /* 0x001e220000000a00 */
[----:B------:R-:W-:Y:S01]  /*48b0*/  HFMA2 R4, -RZ, RZ, 0, 2.55107879638671875e-05 ;  /* 0x000001acff047431 */ /* 0x000fe200000001ff */
[----:B0-----:R0:W-:Y:S06]  /*48c0*/  STG.E.64 desc[UR4][R2.64+0xd48], R10 ;  /* 0x000d480a02007986 */ /* 0x0011ec000c101b04 */
[----:B0-----:R-:W0:Y:S01]  /*48d0*/  LDC.64 R2, c[0x4][RZ] ;  /* 0x01000000ff027b82 */ /* 0x001e220000000a00 */
[----:B------:R-:W-:Y:S01]  /*48e0*/  IMAD.MOV.U32 R10, RZ, RZ, 0x1ad ;  /* 0x000001adff0a7424 */ /* 0x000fe200078e00ff */
[----:B0-----:R0:W-:Y:S06]  /*48f0*/  STG.E.64 desc[UR4][R2.64+0xd50], R6 ;  /* 0x000d500602007986 */ /* 0x0011ec000c101b04 */
[----:B0-----:R-:W0:Y:S01]  /*4900*/  LDC.64 R2, c[0x4][RZ] ;  /* 0x01000000ff027b82 */ /* 0x001e220000000a00 */
[----:B------:R-:W-:Y:S01]  /*4910*/  HFMA2 R6, -RZ, RZ, 0, 2.562999725341796875e-05 ;  /* 0x000001aeff067431 */ /* 0x000fe200000001ff */
[----:B0-----:R0:W-:Y:S06]  /*4920*/  STG.E.64 desc[UR4][R2.64+0xd58], R8 ;  /* 0x000d580802007986 */ /* 0x0011ec000c101b04 */
[----:B0-----:R-:W0:Y:S01]  /*4930*/  LDC.64 R2, c[0x4][RZ] ;  /* 0x01000000ff027b82 */ /* 0x001e220000000a00 */
[----:B------:R-:W-:Y:S01]  /*4940*/  IMAD.MOV.U32 R8, RZ, RZ, 0x1af ;  /* 0x000001afff087424 */ /* 0x000fe200078e00ff */
[----:B0-----:R0:W-:Y:S06]  /*4950*/  STG.E.64 desc[UR4][R2.64+0xd60], R4 ;  /* 0x000d600402007986 */ /* 0x0011ec000c101b04 */
[----:B0-----:R-:W0:Y:S01]  /*4960*/  LDC.64 R2, c[0x4][RZ] ;  /* 0x01000000ff027b82 */ /* 0x001e220000000a00 */
[----:B------:R-:W-:Y:S01]  /*4970*/  HFMA2 R4, -RZ, RZ, 0, 2.574920654296875e-05 ;  /* 0x000001b0ff047431 */ /* 0x000fe200000001ff */
[----:B0-----:R0:W-:Y:S06]  /*4980*/  STG.E.64 desc[UR4][R2.64+0xd68], R10 ;  /* 0x000d680a02007986 */ /* 0x0011ec000c101b04 */
[----:B0-----:R-:W0:Y:S01]  /*4990*/  LDC.64 R2, c[0x4][RZ] ;  /* 0x01000000ff027b82 */ /* 0x001e220000000a00 */
[----:B------:R-:W-:Y:S01]  /*49a0*/  IMAD.MOV.U32 R10, RZ, RZ, 0x1b1 ;  /* 0x000001b1ff0a7424 */ /* 0x000fe200078e00ff */
[----:B0-----:R0:W-:Y:S06]  /*49b0*/  STG.E.64 desc[UR4][R2.64+0xd70], R6 ;  /* 0x000d700602007986 */ /* 0x0011ec000c101b04 */
[----:B0-----:R-:W0:Y:S01]  /*49c0*/  LDC.64 R2, c[0x4][RZ] ;  /* 0x01000000ff027b82 */ /* 0x001e220000000a00 */
[----:B------:R-:W-:Y:S01]  /*49d0*/  HFMA2 R6, -RZ, RZ, 0, 2.586841583251953125e-05 ;  /* 0x000001b2ff067431 */ /* 0x000fe200000001ff */
[----:B0-----:R0:W-:Y:S06]  /*49e0*/  STG.E.64 desc[UR4][R2.64+0xd78], R8 ;  /* 0x000d780802007986 */ /* 0x0011ec000c101b04 */
[----:B0-----:R-:W0:Y:S01]  /*49f0*/  LDC.64 R2, c[0x4][RZ] ;  /* 0x01000000ff027b82 */ /* 0x001e220000000a00 */
[----:B------:R-:W-:Y:S01]  /*4a00*/  IMAD.MOV.U32 R8, RZ, RZ, 0x1b3 ;  /* 0x000001b3ff087424 */ /* 0x000fe200078e00ff */
[----:B0-----:R0:W-:Y:S06]  /*4a10*/  STG.E.64 desc[UR4][R2.64+0xd80], R4 ;  /* 0x000d800402007986 */ /* 0x0011ec000c101b04 */
[----:B0-----:R-:W0:Y:S01]  /*4a20*/  LDC.64 R2, c[0x4][RZ] ;  /* 0x01000000ff027b82 */ /* 0x001e220000000a00 */
[----:B------:R-:W-:Y:S01]  /*4a30*/  HFMA2 R4, -RZ, RZ, 0, 2.59876251220703125e-05 ;  /* 0x000001b4ff047431 */ /* 0x000fe200000001ff */
[----:B0-----:R0:W-:Y:S06]  /*4a40*/  STG.E.64 desc[UR4][R2.64+0xd88], R10 ;  /* 0x000d880a02007986 */ /* 0x0011ec000c101b04 */
[----:B0-----:R-:W0:Y:S01]  /*4a50*/  LDC.64 R2, c[0x4][RZ] ;  /* 0x01000000ff027b82 */ /* 0x001e220000000a00 */
[----:B------:R-:W-:Y:S01]  /*4a60*/  IMAD.MOV.U32 R10, RZ, RZ, 0x1b5 ;  /* 0x000001b5ff0a7424 */ /* 0x000fe200078e00ff */
[----:B0-----:R0:W-:Y:S06]  /*4a70*/  STG.E.64 desc[UR4][R2.64+0xd90], R6 ;  /* 0x000d900602007986 */ /* 0x0011ec000c101b04 */
[----:B0-----:R-:W0:Y:S01]  /*4a80*/  LDC.64 R2, c[0x4][RZ] ;  /* 0x01000000ff027b82 */ /* 0x001e220000000a00 */
[----:B------:R-:W-:Y:S01]  /*4a90*/  HFMA2 R6, -RZ, RZ, 0, 2.610683441162109375e-05 ;  /* 0x000001b6ff067431 */ /* 0x000fe200000001ff */
[----:B0-----:R0:W-:Y:S06]  /*4aa0*/  STG.E.64 desc[UR4][R2.64+0xd98], R8 ;  /* 0x000d980802007986 */ /* 0x0011ec000c101b04 */
[----:B0-----:R-:W0:Y:S01]  /*4ab0*/  LDC.64 R2, c[0x4][RZ] ;  /* 0x01000000ff027b82 */ /* 0x001e220000000a00 */
[----:B------:R-:W-:Y:S01]  /*4ac0*/  IMAD.MOV.U32 R8, RZ, RZ, 0x1b7 ;  /* 0x000001b7ff087424 */ /* 0x000fe200078e00ff */
[----:B0-----:R0:W-:Y:S06]  /*4ad0*/  STG.E.64 desc[UR4][R2.64+0xda0], R4 ;  /* 0x000da00402007986 */ /* 0x0011ec000c101b04 */
[----:B0-----:R-:W0:Y:S01]  /*4ae0*/  LDC.64 R2, c[0x4][RZ] ;  /* 0x01000000ff027b82 */ /* 0x001e220000000a00 */
[----:B------:R-:W-:Y:S01]  /*4af0*/  HFMA2 R4, -RZ, RZ, 0, 2.6226043701171875e-05 ;  /* 0x000001b8ff047431 */ /* 0x000fe200000001ff */
[----:B0-----:R0:W-:Y:S06]  /*4b00*/  STG.E.64 desc[UR4][R2.64+0xda8], R10 ;  /* 0x000da80a02007986 */ /* 0x0011ec000c101b04 */
[----:B0-----:R-:W0:Y:S01]  /*4b10*/  LDC.64 R2, c[0x4][RZ] ;  /* 0x01000000ff027b82 */ /* 0x001e220000000a00 */
[----:B------:R-:W-:Y:S01]  /*4b20*/  IMAD.MOV.U32 R10, RZ, RZ, 0x1b9 ;  /* 0x000001b9ff0a7424 */ /* 0x000fe200078e00ff */
[----:B0-----:R0:W-:Y:S06]  /*4b30*/  STG.E.64 desc[UR4][R2.64+0xdb0], R6 ;  /* 0x000db00602007986 */ /* 0x0011ec000c101b04 */
[----:B0-----:R-:W0:Y:S01]  /*4b40*/  LDC.64 R2, c[0x4][RZ] ;  /* 0x01000000ff027b82 */ /* 0x001e220000000a00 */
[----:B------:R-:W-:Y:S01]  /*4b50*/  HFMA2 R6, -RZ, RZ, 0, 2.634525299072265625e-05 ;  /* 0x000001baff067431 */ /* 0x000fe200000001ff */
[----:B0-----:R0:W-:Y:S06]  /*4b60*/  STG.E.64 desc[UR4][R2.64+0xdb8], R8 ;  /* 0x000db80802007986 */ /* 0x0011ec000c101b04 */
[----:B0-----:R-:W0:Y:S01]  /*4b70*/  LDC.64 R2, c[0x4][RZ] ;  /* 0x01000000ff027b82 */ /* 0x001e220000000a00 */
[----:B------:R-:W-:Y:S01]  /*4b80*/  IMAD.MOV.U32 R8, RZ, RZ, 0x1bb ;  /* 0x000001bbff087424 */ /* 0x000fe200078e00ff */
[----:B0-----:R0:W-:Y:S06]  /*4b90*/  STG.E.64 desc[UR4][R2.64+0xdc0], R4 ;  /* 0x000dc00402007986 */ /* 0x0011ec000c101b04 */
[----:B0-----:R-:W0:Y:S01]  /*4ba0*/  LDC.64 R2, c[0x4][RZ] ;  /* 0x01000000ff027b82 */ /* 0x001e220000000a00 */
[----:B------:R-:W-:Y:S01]  /*4bb0*/  HFMA2 R4, -RZ, RZ, 0, 2.64644622802734375e-05 ;  /* 0x000001bcff047431 */ /* 0x000fe200000001ff */
[----:B0-----:R0:W-:Y:S06]  /*4bc0*/  STG.E.64 desc[UR4][R2.64+0xdc8], R10 ;  /* 0x000dc80a02007986 */ /* 0x0011ec000c101b04 */
[----:B0-----:R-:W0:Y:S01]  /*4bd0*/  LDC.64 R2, c[0x4][RZ] ;  /* 0x01000000ff027b82 */ /* 0x001e220000000a00 */
[----:B------:R-:W-:Y:S01]  /*4be0*/  IMAD.MOV.U32 R10, RZ, RZ, 0x1bd ;  /* 0x000001bdff0a7424 */ /* 0x000fe200078e00ff */
[----:B0-----:R0:W-:Y:S06]  /*4bf0*/  STG.E.64 desc[UR4][R2.64+0xdd0], R6 ;  /* 0x000dd00602007986 */ /* 0x0011ec000c101b04 */
[----:B0-----:R-:W0:Y:S01]  /*4c00*/  LDC.64 R2, c[0x4][RZ] ;  /* 0x01000000ff027b82 */ /* 0x001e220000000a00 */
[----:B------:R-:W-:Y:S01]  /*4c10*/  HFMA2 R6, -RZ, RZ, 0, 2.658367156982421875e-05 ;  /* 0x000001beff067431 */ /* 0x000fe200000001ff */
[----:B0-----:R0:W-:Y:S06]  /*4c20*/  STG.E.64 desc[UR4][R2.64+0xdd8], R8 ;  /* 0x000dd80802007986 */ /* 0x0011ec000c101b04 */
[----:B0-----:R-:W0:Y:S01]  /*4c30*/  LDC.64 R2, c[0x4][RZ] ;  /* 0x01000000ff027b82 */ /* 0x001e220000000a00 */
[----:B------:R-:W-:Y:S01]  /*4c40*/  IMAD.MOV.U32 R8, RZ, RZ, 0x1bf ;  /* 0x000001bfff087424 */ /* 0x000fe200078e00ff */
[----:B0-----:R0:W-:Y:S06]  /*4c50*/  STG.E.64 desc[UR4][R2.64+0xde0], R4 ;  /* 0x000de00402007986 */ /* 0x0011ec000c101b04 */
[----:B0-----:R-:W0:Y:S01]  /*4c60*/  LDC.64 R2, c[0x4][RZ] ;  /* 0x01000000ff027b82 */ /* 0x001e220000000a00 */
[----:B------:R-:W-:Y:S01]  /*4c70*/  HFMA2 R4, -RZ, RZ, 0, 2.6702880859375e-05 ;  /* 0x000001c0ff047431 */ /* 0x000fe200000001ff */
[----:B0-----:R0:W-:Y:S06]  /*4c80*/  STG.E.64 desc[UR4][R2.64+0xde8], R10 ;  /* 0x000de80a02007986 */ /* 0x0011ec000c101b04 */
[----:B0-----:R-:W0:Y:S01]  /*4c90*/  LDC.64 R2, c[0x4][RZ] ;  /* 0x01000000ff027b82 */ /* 0x001e220000000a00 */
[----:B------:R-:W-:Y:S01]  /*4ca0*/  IMAD.MOV.U32 R10, RZ, RZ, 0x1c1 ;  /* 0x000001c1ff0a7424 */ /* 0x000fe200078e00ff */
[----:B0-----:R0:W-:Y:S06]  /*4cb0*/  STG.E.64 desc[UR4][R2.64+0xdf0], R6 ;  /* 0x000df00602007986 */ /* 0x0011ec000c101b04 */
[----:B0-----:R-:W0:Y:S01]  /*4cc0*/  LDC.64 R2, c[0x4][RZ] ;  /* 0x01000000ff027b82 */ /* 0x001e220000000a00 */
[----:B------:R-:W-:Y:S01]  /*4cd0*/  HFMA2 R6, -RZ, RZ, 0, 2.682209014892578125e-05 ;  /* 0x000001c2ff067431 */ /* 0x000fe200000001ff */
[----:B0-----:R0:W-:Y:S06]  /*4ce0*/  STG.E.64 desc[UR4][R2.64+0xdf8], R8 ;  /* 0x000df80802007986 */ /* 0x0011ec000c101b04 */
[----:B0-----:R-:W0:Y:S01]  /*4cf0*/  LDC.64 R2, c[0x4][RZ] ;  /* 0x01000000ff027b82 */ /* 0x001e220000000a00 */
[----:B------:R-:W-:Y:S01]  /*4d00*/  IMAD.MOV.U32 R8, RZ, RZ, 0x1c3 ;  /* 0x000001c3ff087424 */ /* 0x000fe200078e00ff */
[----:B0-----:R0:W-:Y:S06]  /*4d10*/  STG.E.64 desc[UR4][R2.64+0xe00], R4 ;  /* 0x000e000402007986 */ /* 0x0011ec000c101b04 */
[----:B0-----:R-:W0:Y:S01]  /*4d20*/  LDC.64 R2, c[0x4][RZ] ;  /* 0x01000000ff027b82 */ /* 0x001e220000000a00 */
[----:B------:R-:W-:Y:S01]  /*4d30*/  HFMA2 R4, -RZ, RZ, 0, 2.69412994384765625e-05 ;  /* 0x000001c4ff047431 */ /* 0x000fe200000001ff */
[----:B0-----:R0:W-:Y:S06]  /*4d40*/  STG.E.64 desc[UR4][R2.64+0xe08], R10 ;  /* 0x000e080a02007986 */ /* 0x0011ec000c101b04 */
[----:B0-----:R-:W0:Y:S01]  /*4d50*/  LDC.64 R2, c[0x4][RZ] ;  /* 0x01000000ff027b82 */ /* 0x001e220000000a00 */
[----:B------:R-:W-:Y:S01]  /*4d60*/  IMAD.MOV.U32 R10, RZ, RZ, 0x1c5 ;  /* 0x000001c5ff0a7424 */ /* 0x000fe200078e00ff */
[----:B0-----:R0:W-:Y:S06]  /*4d70*/  STG.E.64 desc[UR4][R2.64+0xe10], R6 ;  /* 0x000e100602007986 */ /* 0x0011ec000c101b04 */
[----:B0-----:R-:W0:Y:S01]  /*4d80*/  LDC.64 R2, c[0x4][RZ] ;  /* 0x01000000ff027b82 */ /* 0x001e220000000a00 */
[----:B------:R-:W-:Y:S01]  /*4d90*/  HFMA2 R6, -RZ, RZ, 0, 2.706050872802734375e-05 ;  /* 0x000001c6ff067431 */ /* 0x000fe200000001ff */
[----:B0-----:R0:W-:Y:S06]  /*4da0*/  STG.E.64 desc[UR4][R2.64+0xe18], R8 ;  /* 0x000e180802007986 */ /* 0x0011ec000c101b04 */
[----:B0-----:R-:W0:Y:S01]  /*4db0*/  LDC.64 R2, c[0x4][RZ] ;  /* 0x01000000ff027b82 */ /* 0x001e220000000a00 */
[----:B------:R-:W-:Y:S01]  /*4dc0*/  IMAD.MOV.U32 R8, RZ, RZ, 0x1c7 ;  /* 0x000001c7ff087424 */ /* 0x000fe200078e00ff */
[----:B0-----:R0:W-:Y:S06]  /*4dd0*/  STG.E.64 desc[UR4][R2.64+0xe20], R4 ;  /* 0x000e200402007986 */ /* 0x0011ec000c101b04 */
[----:B0-----:R-:W0:Y:S01]  /*4de0*/  LDC.64 R2, c[0x4][RZ] ;  /* 0x01000000ff027b82 */ /* 0x001e220000000a00 */
[----:B------:R-:W-:Y:S01]  /*4df0*/  HFMA2 R4, -RZ, RZ, 0, 2.7179718017578125e-05 ;  /* 0x000001c8ff047431 */ /* 0x000fe200000001ff */
[----:B0-----:R0:W-:Y:S06]  /*4e00*/  STG.E.64 desc[UR4][R2.64+0xe28], R10 ;  /* 0x000e280a02007986 */ /* 0x0011ec000c101b04 */
[----:B0-----:R-:W0:Y:S01]  /*4e10*/  LDC.64 R2, c[0x4][RZ] ;  /* 0x01000000ff027b82 */ /* 0x001e220000000a00 */
[----:B------:R-:W-:Y:S01]  /*4e20*/  IMAD.MOV.U32 R10, RZ, RZ, 0x1c9 ;  /* 0x000001c9ff0a7424 */ /* 0x000fe200078e00ff */
[----:B0-----:R0:W-:Y:S06]  /*4e30*/  STG.E.64 desc[UR4][R2.64+0xe30], R6 ;  /* 0x000e300602007986 */ /* 0x0011ec000c101b04 */
[----:B0-----:R-:W0:Y:S01]  /*4e40*/  LDC.64 R2, c[0x4][RZ] ;  /* 0x01000000ff027b82 */ /* 0x001e220000000a00 */
[----:B------:R-:W-:Y:S01]  /*4e50*/  HFMA2 R6, -RZ, RZ, 0, 2.729892730712890625e-05 ;  /* 0x000001caff067431 */ /* 0x000fe200000001ff */
[----:B0-----:R0:W-:Y:S06]  /*4e60*/  STG.E.64 desc[UR4][R2.64+0xe38], R8 ;  /* 0x000e380802007986 */ /* 0x0011ec000c101b04 */
[----:B0-----:R-:W0:Y:S01]  /*4e70*/  LDC.64 R2, c[0x4][RZ] ;  /* 0x01000000ff027b82 */ /* 0x001e220000000a00 */
[----:B------:R-:W-:Y:S01]  /*4e80*/  IMAD.MOV.U32 R8, RZ, RZ, 0x1cb ;  /* 0x000001cbff087424 */ /* 0x000fe200078e00ff */
[----:B0-----:R0:W-:Y:S06]  /*4e90*/  STG.E.64 desc[UR4][R2.64+0xe40], R4 ;  /* 0x000e400402007986 */ /* 0x0011ec000c101b04 */
[----:B0-----:R-:W0:Y:S01]  /*4ea0*/  LDC.64 R2, c[0x4][RZ] ;  /* 0x01000000ff027b82 */ /* 0x001e220000000a00 */
[----:B------:R-:W-:Y:S01]  /*4eb0*/  HFMA2 R4, -RZ, RZ, 0, 2.74181365966796875e-05 ;  /* 0x000001ccff047431 */ /* 0x000fe200000001ff */
[----:B0-----:R0:W-:Y:S06]  /*4ec0*/  STG.E.64 desc[UR4][R2.64+0xe48], R10 ;  /* 0x000e480a02007986 */ /* 0x0011ec000c101b04 */
[----:B0-----:R-:W0:Y:S01]  /*4ed0*/  LDC.64 R2, c[0x4][RZ] ;  /* 0x01000000ff027b82 */ /* 0x001e220000000a00 */
[----:B------:R-:W-:Y:S01]  /*4ee0*/  IMAD.MOV.U32 R10, RZ, RZ, 0x1cd ;  /* 0x000001cdff0a7424 */ /* 0x000fe200078e00ff */
[----:B0-----:R0:W-:Y:S06]  /*4ef0*/  STG.E.64 desc[UR4][R2.64+0xe50], R6 ;  /* 0x000e500602007986 */ /* 0x0011ec000c101b04 */
[----:B0-----:R-:W0:Y:S01]  /*4f00*/  LDC.64 R2, c[0x4][RZ] ;  /* 0x01000000ff027b82 */ /* 0x001e220000000a00 */
[----:B------:R-:W-:Y:S01]  /*4f10*/  HFMA2 R6, -RZ, RZ, 0, 2.753734588623046875e-05 ;  /* 0x000001ceff067431 */ /* 0x000fe200000001ff */
[----:B0-----:R0:W-:Y:S06]  /*4f20*/  STG.E.64 desc[UR4][R2.64+0xe58], R8 ;  /* 0x000e580802007986 */ /* 0x0011ec000c101b04 */
[----:B0-----:R-:W0:Y:S01]  /*4f30*/  LDC.64 R2, c[0x4][RZ] ;  /* 0x01000000ff027b82 */ /* 0x001e220000000a00 */
[----:B------:R-:W-:Y:S01]  /*4f40*/  IMAD.MOV.U32 R8, RZ, RZ, 0x1cf ;  /* 0x000001cfff087424 */ /* 0x000fe200078e00ff */
[----:B0-----:R0:W-:Y:S06]  /*4f50*/  STG.E.64 desc[UR4][R2.64+0xe60], R4 ;  /* 0x000e600402007986 */ /* 0x0011ec000c101b04 */
[----:B0-----:R-:W0:Y:S01]  /*4f60*/  LDC.64 R2, c[0x4][RZ] ;  /* 0x01000000ff027b82 */ /* 0x001e220000000a00 */
[----:B------:R-:W-:Y:S01]  /*4f70*/  HFMA2 R4, -RZ, RZ, 0, 2.765655517578125e-05 ;  /* 0x000001d0ff047431 */ /* 0x000fe200000001ff */
[----:B0-----:R0:W-:Y:S06]  /*4f80*/  STG.E.64 desc[UR4][R2.64+0xe68], R10 ;  /* 0x000e680a02007986 */ /* 0x0011ec000c101b04 */
[----:B0-----:R-:W0:Y:S01]  /*4f90*/  LDC.64 R2, c[0x4][RZ] ;  /* 0x01000000ff027b82 */ /* 0x001e220000000a00 */
[----:B------:R-:W-:Y:S01]  /*4fa0*/  IMAD.MOV.U32 R10, RZ, RZ, 0x1d1 ;  /* 0x000001d1ff0a7424 */ /* 0x000fe200078e00ff */
[----:B0-----:R0:W-:Y:S06]  /*4fb0*/  STG.E.64 desc[UR4][R2.64+0xe70], R6 ;  /* 0x000e700602007986 */ /* 0x0011ec000c101b04 */
[----:B0-----:R-:W0:Y:S01]  /*4fc0*/  LDC.64 R2, c[0x4][RZ] ;  /* 0x01000000ff027b82 */ /* 0x001e220000000a00 */
[----:B------:R-:W-:Y:S01]  /*4fd0*/  HFMA2 R6, -RZ, RZ, 0, 2.777576446533203125e-05 ;  /* 0x000001d2ff067431 */ /* 0x000fe200000001ff */
[----:B0-----:R0:W-:Y:S06]  /*4fe0*/  STG.E.64 desc[UR4][R2.64+0xe78], R8 ;  /* 0x000e780802007986 */ /* 0x0011ec000c101b04 */
[----:B0-----:R-:W0:Y:S01]  /*4ff0*/  LDC.64 R2, c[0x4][RZ] ;  /* 0x01000000ff027b82 */ /* 0x001e220000000a00 */
[----:B------:R-:W-:Y:S01]  /*5000*/  IMAD.MOV.U32 R8, RZ, RZ, 0x1d3 ;  /* 0x000001d3ff087424 */ /* 0x000fe200078e00ff */
[----:B0-----:R0:W-:Y:S06]  /*5010*/  STG.E.64 desc[UR4][R2.64+0xe80], R4 ;  /* 0x000e800402007986 */ /* 0x0011ec000c101b04 */
[----:B0-----:R-:W0:Y:S01]  /*5020*/  LDC.64 R2, c[0x4][RZ] ;  /* 0x01000000ff027b82 */ /* 0x001e220000000a00 */
[----:B------:R-:W-:Y:S01]  /*5030*/  HFMA2 R4, -RZ, RZ, 0, 2.78949737548828125e-05 ;  /* 0x000001d4ff047431 */ /* 0x000fe200000001ff */
[----:B0-----:R0:W-:Y:S06]  /*5040*/  STG.E.64 desc[UR4][R2.64+0xe88], R10 ;  /* 0x000e880a02007986 */ /* 0x0011ec000c101b04 */
[----:B0-----:R-:W0:Y:S01]  /*5050*/  LDC.64 R2, c[0x4][RZ] ;  /* 0x01000000ff027b82 */ /* 0x001e220000000a00 */
[----:B------:R-:W-:Y:S01]  /*5060*/  IMAD.MOV.U32 R10, RZ, RZ, 0x1d5 ;  /* 0x000001d5ff0a7424 */ /* 0x000fe200078e00ff */
[----:B0-----:R0:W-:Y:S06]  /*5070*/  STG.E.64 desc[UR4][R2.64+0xe90], R6 ;  /* 0x000e900602007986 */ /* 0x0011ec000c101b04 */
[----:B0-----:R-:W0:Y:S01]  /*5080*/  LDC.64 R2, c[0x4][RZ] ;  /* 0x01000000ff027b82 */ /* 0x001e220000000a00 */
[----:B------:R-:W-:Y:S01]  /*5090*/  HFMA2 R6, -RZ, RZ, 0, 2.801418304443359375e-05 ;  /* 0x000001d6ff067431 */ /* 0x000fe200000001ff */
[----:B0-----:R0:W-:Y:S06]  /*50a0*/  STG.E.64 desc[UR4][R2.64+0xe98], R8 ;  /* 0x000e980802007986 */ /* 0x0011ec000c101b04 */
[----:B0-----:R-:W0:Y:S01]  /*50b0*/  LDC.64 R2, c[0x4][RZ] ;  /* 0x01000000ff027b82 */ /* 0x001e220000000a00 */
[----:B------:R-:W-:Y:S01]  /*50c0*/  IMAD.MOV.U32 R8, RZ, RZ, 0x1d7 ;  /* 0x000001d7ff087424 */ /* 0x000fe200078e00ff */
[----:B0-----:R0:W-:Y:S06]  /*50d0*/  STG.E.64 desc[UR4][R2.64+0xea0], R4 ;  /* 0x000ea00402007986 */ /* 0x0011ec000c101b04 */
[----:B0-----:R-:W0:Y:S01]  /*50e0*/  LDC.64 R2, c[0x4][RZ] ;  /* 0x01000000ff027b82 */ /* 0x001e220000000a00 */
[----:B------:R-:W-:Y:S01]  /*50f0*/  HFMA2 R4, -RZ, RZ, 0, 2.8133392333984375e-05 ;  /* 0x000001d8ff047431 */ /* 0x000fe200000001ff */
[----:B0-----:R0:W-:Y:S06]  /*5100*/  STG.E.64 desc[UR4][R2.64+0xea8], R10 ;  /* 0x000ea80a02007986 */ /* 0x0011ec000c101b04 */
[----:B0-----:R-:W0:Y:S01]  /*5110*/  LDC.64 R2, c[0x4][RZ] ;  /* 0x01000000ff027b82 */ /* 0x001e220000000a00 */
[----:B------:R-:W-:Y:S01]  /*5120*/  IMAD.MOV.U32 R10, RZ, RZ, 0x1d9 ;  /* 0x000001d9ff0a7424 */ /* 0x000fe200078e00ff */
[----:B0-----:R0:W-:Y:S06]  /*5130*/  STG.E.64 desc[UR4][R2.64+0xeb0], R6 ;  /* 0x000eb00602007986 */ /* 0x0011ec000c101b04 */
[----:B0-----:R-:W0:Y:S01]  /*5140*/  LDC.64 R2, c[0x4][RZ] ;  /* 0x01000000ff027b82 */ /* 0x001e220000000a00 */
[----:B------:R-:W-:Y:S01]  /*5150*/  HFMA2 R6, -RZ, RZ, 0, 2.825260162353515625e-05 ;  /* 0x000001daff067431 */ /* 0x000fe200000001ff */
[----:B0-----:R0:W-:Y:S06]  /*5160*/  STG.E.64 desc[UR4][R2.64+0xeb8], R8 ;  /* 0x000eb80802007986 */ /* 0x0011ec000c101b04 */
[----:B0-----:R-:W0:Y:S01]  /*5170*/  LDC.64 R2, c[0x4][RZ] ;  /* 0x01000000ff027b82 */ /* 0x001e220000000a00 */
[----:B------:R-:W-:Y:S01]  /*5180*/  IMAD.MOV.U32 R8, RZ, RZ, 0x1db ;  /* 0x000001dbff087424 */ /* 0x000fe200078e00ff */
[----:B0-----:R0:W-:Y:S06]  /*5190*/  STG.E.64 desc[UR4][R2.64+0xec0], R4 ;  /* 0x000ec00402007986 */ /* 0x0011ec000c101b04 */
[----:B0-----:R-:W0:Y:S01]  /*51a0*/  LDC.64 R2, c[0x4][RZ] ;  /* 0x01000000ff027b82 */ /* 0x001e220000000a00 */
[----:B------:R-:W-:Y:S01]  /*51b0*/  HFMA2 R4, -RZ, RZ, 0, 2.83718109130859375e-05 ;  /* 0x000001dcff047431 */ /* 0x000fe200000001ff */
[----:B0-----:R0:W-:Y:S06]  /*51c0*/  STG.E.64 desc[UR4][R2.64+0xec8], R10 ;  /* 0x000ec80a02007986 */ /* 0x0011ec000c101b04 */
[----:B0-----:R-:W0:Y:S01]  /*51d0*/  LDC.64 R2, c[0x4][RZ] ;  /* 0x01000000ff027b82 */ /* 0x001e220000000a00 */
[----:B------:R-:W-:Y:S01]  /*51e0*/  IMAD.MOV.U32 R10, RZ, RZ, 0x1dd ;  /* 0x000001ddff0a7424 */ /* 0x000fe200078e00ff */
[----:B0-----:R0:W-:Y:S06]  /*51f0*/  STG.E.64 desc[UR4][R2.64+0xed0], R6 ;  /* 0x000ed00602007986 */ /* 0x0011ec000c101b04 */
[----:B0-----:R-:W0:Y:S01]  /*5200*/  LDC.64 R2, c[0x4][RZ] ;  /* 0x01000000ff027b82 */ /* 0x001e220000000a00 */
[----:B------:R-:W-:Y:S01]  /*5210*/  HFMA2 R6, -RZ, RZ, 0, 2.849102020263671875e-05 ;  /* 0x000001deff067431 */ /* 0x000fe200000001ff */
[----:B0-----:R0:W-:Y:S06]  /*5220*/  STG.E.64 desc[UR4][R2.64+0xed8], R8 ;  /* 0x000ed80802007986 */ /* 0x0011ec000c101b04 */
[----:B0-----:R-:W0:Y:S01]  /*5230*/  LDC.64 R2, c[0x4][RZ] ;  /* 0x01000000ff027b82 */ /* 0x001e220000000a00 */
[----:B------:R-:W-:Y:S01]  /*5240*/  IMAD.MOV.U32 R8, RZ, RZ, 0x1df ;  /* 0x000001dfff087424 */ /* 0x000fe200078e00ff */
[----:B0-----:R0:W-:Y:S06]  /*5250*/  STG.E.64 desc[UR4][R2.64+0xee0], R4 ;  /* 0x000ee00402007986 */ /* 0x0011ec000c101b04 */
[----:B0-----:R-:W0:Y:S01]  /*5260*/  LDC.64 R2, c[0x4][RZ] ;  /* 0x01000000ff027b82 */ /* 0x001e220000000a00 */
[----:B------:R-:W-:Y:S01]  /*5270*/  HFMA2 R4, -RZ, RZ, 0, 2.86102294921875e-05 ;  /* 0x000001e0ff047431 */ /* 0x000fe200000001ff */
[----:B0-----:R0:W-:Y:S06]  /*5280*/  STG.E.64 desc[UR4][R2.64+0xee8], R10 ;  /* 0x000ee80a02007986 */ /* 0x0011ec000c101b04 */
[----:B0-----:R-:W0:Y:S01]  /*5290*/  LDC.64 R2, c[0x4][RZ] ;  /* 0x01000000ff027b82 */ /* 0x001e220000000a00 */
[----:B------:R-:W-:Y:S01]  /*52a0*/  IMAD.MOV.U32 R10, RZ, RZ, 0x1e1 ;  /* 0x000001e1ff0a7424 */ /* 0x000fe200078e00ff */
[----:B0-----:R0:W-:Y:S06]  /*52b0*/  STG.E.64 desc[UR4][R2.64+0xef0], R6 ;  /* 0x000ef00602007986 */ /* 0x0011ec000c101b04 */
[----:B0-----:R-:W0:Y:S01]  /*52c0*/  LDC.64 R2, c[0x4][RZ] ;  /* 0x01000000ff027b82 */ /* 0x001e220000000a00 */
[----:B------:R-:W-:Y:S01]  /*52d0*/  HFMA2 R6, -RZ, RZ, 0, 2.872943878173828125e-05 ;  /* 0x000001e2ff067431 */ /* 0x000fe200000001ff */
[----:B0-----:R0:W-:Y:S06]  /*52e0*/  STG.E.64 desc[UR4][R2.64+0xef8], R8 ;  /* 0x000ef80802007986 */ /* 0x0011ec000c101b04 */
[----:B0-----:R-:W0:Y:S01]  /*52f0*/  LDC.64 R2, c[0x4][RZ] ;  /* 0x01000000ff027b82 */ /* 0x001e220000000a00 */
[----:B------:R-:W-:Y:S01]  /*5300*/  IMAD.MOV.U32 R8, RZ, RZ, 0x1e3 ;  /* 0x000001e3ff087424 */ /* 0x000fe200078e00ff */
[----:B0-----:R0:W-:Y:S06]  /*5310*/  STG.E.64 desc[UR4][R2.64+0xf00], R4 ;  /* 0x000f000402007986 */ /* 0x0011ec000c101b04 */
[----:B0-----:R-:W0:Y:S01]  /*5320*/  LDC.64 R2, c[0x4][RZ] ;  /* 0x01000000ff027b82 */ /* 0x001e220000000a00 */
[----:B------:R-:W-:Y:S01]  /*5330*/  HFMA2 R4, -RZ, RZ, 0, 2.88486480712890625e-05 ;  /* 0x000001e4ff047431 */ /* 0x000fe200000001ff */
[----:B0-----:R0:W-:Y:S06]  /*5340*/  STG.E.64 desc[UR4][R2.64+0xf08], R10 ;  /* 0x000f080a02007986 */ /* 0x0011ec000c101b04 */
[----:B0-----:R-:W0:Y:S01]  /*5350*/  LDC.64 R2, c[0x4][RZ] ;  /* 0x01000000ff027b82 */ /* 0x001e220000000a00 */
[----:B------:R-:W-:Y:S01]  /*5360*/  IMAD.MOV.U32 R10, RZ, RZ, 0x1e5 ;  /* 0x000001e5ff0a7424 */ /* 0x000fe200078e00ff */
[----:B0-----:R0:W-:Y:S06]  /*5370*/  STG.E.64 desc[UR4][R2.64+0xf10], R6 ;  /* 0x000f100602007986 */ /* 0x0011ec000c101b04 */
[----:B0-----:R-:W0:Y:S01]  /*5380*/  LDC.64 R2, c[0x4][RZ] ;  /* 0x01000000ff027b82 */ /* 0x001e220000000a00 */
[----:B------:R-:W-:Y:S01]  /*5390*/  HFMA2 R6, -RZ, RZ, 0, 2.896785736083984375e-05 ;  /* 0x000001e6ff067431 */ /* 0x000fe200000001ff */
[----:B0-----:R0:W-:Y:S06]  /*53a0*/  STG.E.64 desc[UR4][R2.64+0xf18], R8 ;  /* 0x000f180802007986 */ /* 0x0011ec000c101b04 */
[----:B0-----:R-:W0:Y:S01]  /*53b0*/  LDC.64 R2, c[0x4][RZ] ;  /* 0x01000000ff027b82 */ /* 0x001e220000000a00 */
[----:B------:R-:W-:Y:S01]  /*53c0*/  IMAD.MOV.U32 R8, RZ, RZ, 0x1e7 ;  /* 0x000001e7ff087424 */ /* 0x000fe200078e00ff */
[----:B0-----:R0:W-:Y:S06]  /*53d0*/  STG.E.64 desc[UR4][R2.64+0xf20], R4 ;  /* 0x000f200402007986 */ /* 0x0011ec000c101b04 */
[----:B0-----:R-:W0:Y:S01]  /*53e0*/  LDC.64 R2, c[0x4][RZ] ;  /* 0x01000000ff027b82 */ /* 0x001e220000000a00 */
[----:B------:R-:W-:Y:S01]  /*53f0*/  HFMA2 R4, -RZ, RZ, 0, 2.9087066650390625e-05 ;  /* 0x000001e8ff047431 */ /* 0x000fe200000001ff */
[----:B0-----:R0:W-:Y:S06]  /*5400*/  STG.E.64 desc[UR4][R2.64+0xf28], R10 ;  /* 0x000f280a02007986 */ /* 0x0011ec000c101b04 */
[----:B0-----:R-:W0:Y:S01]  /*5410*/  LDC.64 R2, c[0x4][RZ] ;  /* 0x01000000ff027b82 */ /* 0x001e220000000a00 */
[----:B------:R-:W-:Y:S01]  /*5420*/  IMAD.MOV.U32 R10, RZ, RZ, 0x1e9 ;  /* 0x000001e9ff0a7424 */ /* 0x000fe200078e00ff */
[----:B0-----:R0:W-:Y:S06]  /*5430*/  STG.E.64 desc[UR4][R2.64+0xf30], R6 ;  /* 0x000f300602007986 */ /* 0x0011ec000c101b04 */
[----:B0-----:R-:W0:Y:S01]  /*5440*/  LDC.64 R2, c[0x4][RZ] ;  /* 0x01000000ff027b82 */ /* 0x001e220000000a00 */
[----:B------:R-:W-:Y:S01]  /*5450*/  HFMA2 R6, -RZ, RZ, 0, 2.920627593994140625e-05 ;  /* 0x000001eaff067431 */ /* 0x000fe200000001ff */
[----:B0-----:R0:W-:Y:S06]  /*5460*/  STG.E.64 desc[UR4][R2.64+0xf38], R8 ;  /* 0x000f380802007986 */ /* 0x0011ec000c101b04 */
[----:B0-----:R-:W0:Y:S01]  /*5470*/  LDC.64 R2, c[0x4][RZ] ;  /* 0x01000000ff027b82 */ /* 0x001e220000000a00 */
[----:B------:R-:W-:Y:S01]  /*5480*/  IMAD.MOV.U32 R8, RZ, RZ, 0x1eb ;  /* 0x000001ebff087424 */ /* 0x000fe200078e00ff */
[----:B0-----:R0:W-:Y:S06]  /*5490*/  STG.E.64 desc[UR4][R2.64+0xf40], R4 ;  /* 0x000f400402007986 */ /* 0x0011ec000c101b04 */
[----:B0-----:R-:W0:Y:S01]  /*54a0*/  LDC.64 R2, c[0x4][RZ] ;  /* 0x01000000ff027b82 */ /* 0x001e220000000a00 */
[----:B------:R-:W-:Y:S01]  /*54b0*/  HFMA2 R4, -RZ, RZ, 0, 2.93254852294921875e-05 ;  /* 0x000001ecff047431 */ /* 0x000fe200000001ff */
[----:B0-----:R0:W-:Y:S06]  /*54c0*/  STG.E.64 desc[UR4][R2.64+0xf48], R10 ;  /* 0x000f480a02007986 */ /* 0x0011ec000c101b04 */
[----:B0-----:R-:W0:Y:S01]  /*54d0*/  LDC.64 R2, c[0x4][RZ] ;  /* 0x01000000ff027b82 */ /* 0x001e220000000a00 */
[----:B------:R-:W-:Y:S01]  /*54e0*/  IMAD.MOV.U32 R10, RZ, RZ, 0x1ed ;  /* 0x000001edff0a7424 */ /* 0x000fe200078e00ff */
[----:B0-----:R0:W-:Y:S06]  /*54f0*/  STG.E.64 desc[UR4][R2.64+0xf50], R6 ;  /* 0x000f500602007986 */ /* 0x0011ec000c101b04 */
[----:B0-----:R-:W0:Y:S01]  /*5500*/  LDC.64 R2, c[0x4][RZ] ;  /* 0x01000000ff027b82 */ /* 0x001e220000000a00 */
[----:B------:R-:W-:Y:S01]  /*5510*/  HFMA2 R6, -RZ, RZ, 0, 2.944469451904296875e-05 ;  /* 0x000001eeff067431 */ /* 0x000fe200000001ff */
[----:B0-----:R0:W-:Y:S06]  /*5520*/  STG.E.64 desc[UR4][R2.64+0xf58], R8 ;  /* 0x000f580802007986 */ /* 0x0011ec000c101b04 */
[----:B0-----:R-:W0:Y:S01]  /*5530*/  LDC.64 R2, c[0x4][RZ] ;  /* 0x01000000ff027b82 */ /* 0x001e220000000a00 */
[----:B------:R-:W-:Y:S01]  /*5540*/  IMAD.MOV.U32 R8, RZ, RZ, 0x1ef ;  /* 0x000001efff087424 */ /* 0x000fe200078e00ff */
[----:B0-----:R0:W-:Y:S06]  /*5550*/  STG.E.64 desc[UR4][R2.64+0xf60], R4 ;  /* 0x000f600402007986 */ /* 0x0011ec000c101b04 */
[----:B0-----:R-:W0:Y:S01]  /*5560*/  LDC.64 R2, c[0x4][RZ] ;  /* 0x01000000ff027b82 */ /* 0x001e220000000a00 */
[----:B------:R-:W-:Y:S01]  /*5570*/  HFMA2 R4, -RZ, RZ, 0, 2.956390380859375e-05 ;  /* 0x000001f0ff047431 */ /* 0x000fe200000001ff */
[----:B0-----:R0:W-:Y:S06]  /*5580*/  STG.E.64 desc[UR4][R2.64+0xf68], R10 ;  /* 0x000f680a02007986 */ /* 0x0011ec000c101b04 */
[----:B0-----:R-:W0:Y:S01]  /*5590*/  LDC.64 R2, c[0x4][RZ] ;  /* 0x01000000ff027b82 */ /* 0x001e220000000a00 */
[----:B------:R-:W-:Y:S01]  /*55a0*/  IMAD.MOV.U32 R10, RZ, RZ, 0x1f1 ;  /* 0x000001f1ff0a7424 */ /* 0x000fe200078e00ff */
[----:B0-----:R0:W-:Y:S06]  /*55b0*/  STG.E.64 desc[UR4][R2.64+0xf70], R6 ;  /* 0x000f700602007986 */ /* 0x0011ec000c101b04 */
[----:B0-----:R-:W0:Y:S01]  /*55c0*/  LDC.64 R2, c[0x4][RZ] ;  /* 0x01000000ff027b82 */ /* 0x001e220000000a00 */
[----:B------:R-:W-:Y:S01]  /*55d0*/  HFMA2 R6, -RZ, RZ, 0, 2.968311309814453125e-05 ;  /* 0x000001f2ff067431 */ /* 0x000fe200000001ff */
[----:B0-----:R0:W-:Y:S06]  /*55e0*/  STG.E.64 desc[UR4][R2.64+0xf78], R8 ;  /* 0x000f780802007986 */ /* 0x0011ec000c101b04 */
[----:B0-----:R-:W0:Y:S01]  /*55f0*/  LDC.64 R2, c[0x4][RZ] ;  /* 0x01000000ff027b82 */ /* 0x001e220000000a00 */
[----:B------:R-:W-:Y:S01]  /*5600*/  IMAD.MOV.U32 R8, RZ, RZ, 0x1f3 ;  /* 0x000001f3ff087424 */ /* 0x000fe200078e00ff */
[----:B0-----:R0:W-:Y:S06]  /*5610*/  STG.E.64 desc[UR4][R2.64+0xf80], R4 ;  /* 0x000f800402007986 */ /* 0x0011ec000c101b04 */
[----:B0-----:R-:W0:Y:S01]  /*5620*/  LDC.64 R2, c[0x4][RZ] ;  /* 0x01000000ff027b82 */ /* 0x001e220000000a00 */
[----:B------:R-:W-:Y:S01]  /*5630*/  HFMA2 R4, -RZ, RZ, 0, 2.98023223876953125e-05 ;  /* 0x000001f4ff047431 */ /* 0x000fe200000001ff */
[----:B0-----:R0:W-:Y:S06]  /*5640*/  STG.E.64 desc[UR4][R2.64+0xf88], R10 ;  /* 0x000f880a02007986 */ /* 0x0011ec000c101b04 */
[----:B0-----:R-:W0:Y:S01]  /*5650*/  LDC.64 R2, c[0x4][RZ] ;  /* 0x01000000ff027b82 */ /* 0x001e220000000a00 */
[----:B------:R-:W-:Y:S01]  /*5660*/  IMAD.MOV.U32 R10, RZ, RZ, 0x1f5 ;  /* 0x000001f5ff0a7424 */ /* 0x000fe200078e00ff */
[----:B0-----:R0:W-:Y:S06]  /*5670*/  STG.E.64 desc[UR4][R2.64+0xf90], R6 ;  /* 0x000f900602007986 */ /* 0x0011ec000c101b04 */
[----:B0-----:R-:W0:Y:S01]  /*5680*/  LDC.64 R2, c[0x4][RZ] ;  /* 0x01000000ff027b82 */ /* 0x001e220000000a00 */
[----:B------:R-:W-:Y:S01]  /*5690*/  HFMA2 R6, -RZ, RZ, 0, 2.992153167724609375e-05 ;  /* 0x000001f6ff067431 */ /* 0x000fe200000001ff */
[----:B0-----:R0:W-:Y:S06]  /*56a0*/  STG.E.64 desc[UR4][R2.64+0xf98], R8 ;  /* 0x000f980802007986 */ /* 0x0011ec000c101b04 */
[----:B0-----:R-:W0:Y:S01]  /*56b0*/  LDC.64 R2, c[0x4][RZ] ;  /* 0x01000000ff027b82 */ /* 0x001e220000000a00 */
[----:B------:R-:W-:Y:S01]  /*56c0*/  IMAD.MOV.U32 R8, RZ, RZ, 0x1f7 ;  /* 0x000001f7ff087424 */ /* 0x000fe200078e00ff */
[----:B0-----:R0:W-:Y:S06]  /*56d0*/  STG.E.64 desc[UR4][R2.64+0xfa0], R4 ;  /* 0x000fa00402007986 */ /* 0x0011ec000c101b04 */
[----:B0-----:R-:W0:Y:S01]  /*56e0*/  LDC.64 R2, c[0x4][RZ] ;  /* 0x01000000ff027b82 */ /* 0x001e220000000a00 */
[----:B------:R-:W-:Y:S01]  /*56f0*/  HFMA2 R4, -RZ, RZ, 0, 3.0040740966796875e-05 ;  /* 0x000001f8ff047431 */ /* 0x000fe200000001ff */
[----:B0-----:R0:W-:Y:S06]  /*5700*/  STG.E.64 desc[UR4][R2.64+0xfa8], R10 ;  /* 0x000fa80a02007986 */ /* 0x0011ec000c101b04 */
[----:B0-----:R-:W0:Y:S01]  /*5710*/  LDC.64 R2, c[0x4][RZ] ;  /* 0x01000000ff027b82 */ /* 0x001e220000000a00 */
[----:B------:R-:W-:Y:S01]  /*5720*/  IMAD.MOV.U32 R10, RZ, RZ, 0x1f9 ;  /* 0x000001f9ff0a7424 */ /* 0x000fe200078e00ff */
[----:B0-----:R0:W-:Y:S06]  /*5730*/  STG.E.64 desc[UR4][R2.64+0xfb0], R6 ;  /* 0x000fb00602007986 */ /* 0x0011ec000c101b04 */
[----:B0-----:R-:W0:Y:S01]  /*5740*/  LDC.64 R2, c[0x4][RZ] ;  /* 0x01000000ff027b82 */ /* 0x001e220000000a00 */
[----:B------:R-:W-:Y:S01]  /*5750*/  HFMA2 R6, -RZ, RZ, 0, 3.015995025634765625e-05 ;  /* 0x000001faff067431 */ /* 0x000fe200000001ff */
[----:B0-----:R0:W-:Y:S06]  /*5760*/  STG.E.64 desc[UR4][R2.64+0xfb8], R8 ;  /* 0x000fb80802007986 */ /* 0x0011ec000c101b04 */
[----:B0-----:R-:W0:Y:S01]  /*5770*/  LDC.64 R2, c[0x4][RZ] ;  /* 0x01000000ff027b82 */ /* 0x001e220000000a00 */
[----:B------:R-:W-:Y:S01]  /*5780*/  IMAD.MOV.U32 R8, RZ, RZ, 0x1fb ;  /* 0x000001fbff087424 */ /* 0x000fe200078e00ff */
[----:B0-----:R0:W-:Y:S06]  /*5790*/  STG.E.64 desc[UR4][R2.64+0xfc0], R4 ;  /* 0x000fc00402007986 */ /* 0x0011ec000c101b04 */
[----:B0-----:R-:W0:Y:S01]  /*57a0*/  LDC.64 R2, c[0x4][RZ] ;  /* 0x01000000ff027b82 */ /* 0x001e220000000a00 */
[----:B------:R-:W-:Y:S01]  /*57b0*/  HFMA2 R4, -RZ, RZ, 0, 3.02791595458984375e-05 ;  /* 0x000001fcff047431 */ /* 0x000fe200000001ff */
[----:B0-----:R0:W-:Y:S06]  /*57c0*/  STG.E.64 desc[UR4][R2.64+0xfc8], R10 ;  /* 0x000fc80a02007986 */ /* 0x0011ec000c101b04 */
[----:B0-----:R-:W0:Y:S01]  /*57d0*/  LDC.64 R2, c[0x4][RZ] ;  /* 0x01000000ff027b82 */ /* 0x001e220000000a00 */
[----:B------:R-:W-:Y:S01]  /*57e0*/  IMAD.MOV.U32 R10, RZ, RZ, 0x1fd ;  /* 0x000001fdff0a7424 */ /* 0x000fe200078e00ff */
[----:B0-----:R0:W-:Y:S06]  /*57f0*/  STG.E.64 desc[UR4][R2.64+0xfd0], R6 ;  /* 0x000fd00602007986 */ /* 0x0011ec000c101b04 */
[----:B0-----:R-:W0:Y:S01]  /*5800*/  LDC.64 R2, c[0x4][RZ] ;  /* 0x01000000ff027b82 */ /* 0x001e220000000a00 */
[----:B------:R-:W-:Y:S01]  /*5810*/  HFMA2 R6, -RZ, RZ, 0, 3.039836883544921875e-05 ;  /* 0x000001feff067431 */ /* 0x000fe200000001ff */
[----:B0-----:R0:W-:Y:S06]  /*5820*/  STG.E.64 desc[UR4][R2.64+0xfd8], R8 ;  /* 0x000fd80802007986 */ /* 0x0011ec000c101b04 */
[----:B0-----:R-:W0:Y:S01]  /*5830*/  LDC.64 R2, c[0x4][RZ] ;  /* 0x01000000ff027b82 */ /* 0x001e220000000a00 */
[----:B------:R-:W-:Y:S01]  /*5840*/  IMAD.MOV.U32 R8, RZ, RZ, 0x1ff ;  /* 0x000001ffff087424 */ /* 0x000fe200078e00ff */
[----:B0-----:R0:W-:Y:S06]  /*5850*/  STG.E.64 desc[UR4][R2.64+0xfe0], R4 ;  /* 0x000fe00402007986 */ /* 0x0011ec000c101b04 */
[----:B0-----:R-:W0:Y:S01]  /*5860*/  LDC.64 R2, c[0x4][RZ] ;  /* 0x01000000ff027b82 */ /* 0x001e220000000a00 */
[----:B------:R-:W-:Y:S01]  /*5870*/  HFMA2 R4, -RZ, RZ, 0, 3.0517578125e-05 ;  /* 0x00000200ff047431 */ /* 0x000fe200000001ff */
[----:B0-----:R0:W-:Y:S06]  /*5880*/  STG.E.64 desc[UR4][R2.64+0xfe8], R10 ;  /* 0x000fe80a02007986 */ /* 0x0011ec000c101b04 */
[----:B0-----:R-:W0:Y:S01]  /*5890*/  LDC.64 R2, c[0x4][RZ] ;  /* 0x01000000ff027b82 */ /* 0x001e220000000a00 */
[----:B------:R-:W-:Y:S01]  /*58a0*/  IMAD.MOV.U32 R10, RZ, RZ, 0x201 ;  /* 0x00000201ff0a7424 */ /* 0x000fe200078e00ff */
[----:B0-----:R0:W-:Y:S06]  /*58b0*/  STG.E.64 desc[UR4][R2.64+0xff0], R6 ;  /* 0x000ff00602007986 */ /* 0x0011ec000c101b04 */
[----:B0-----:R-:W0:Y:S01]  /*58c0*/  LDC.64 R2, c[0x4][RZ] ;  /* 0x01000000ff027b82 */ /* 0x001e220000000a00 */
[----:B------:R-:W-:Y:S01]  /*58d0*/  HFMA2 R6, -RZ, RZ, 0, 3.063678741455078125e-05 ;  /* 0x00000202ff067431 */ /* 0x000fe200000001ff */
[----:B0-----:R0:W-:Y:S06]  /*58e0*/  STG.E.64 desc[UR4][R2.64+0xff8], R8 ;  /* 0x000ff80802007986 */ /* 0x0011ec000c101b04 */
[----:B0-----:R-:W0:Y:S01]  /*58f0*/  LDC.64 R2, c[0x4][RZ] ;  /* 0x01000000ff027b82 */ /* 0x001e220000000a00 */
[----:B------:R-:W-:Y:S01]  /*5900*/  IMAD.MOV.U32 R8, RZ, RZ, 0x203 ;  /* 0x00000203ff087424 */ /* 0x000fe200078e00ff */
[----:B0-----:R0:W-:Y:S06]  /*5910*/  STG.E.64 desc[UR4][R2.64+0x1000], R4 ;  /* 0x0010000402007986 */ /* 0x0011ec000c101b04 */
[----:B0-----:R-:W0:Y:S01]  /*5920*/  LDC.64 R2, c[0x4][RZ] ;  /* 0x01000000ff027b82 */ /* 0x001e220000000a00 */
[----:B------:R-:W-:Y:S01]  /*5930*/  HFMA2 R4, -RZ, RZ, 0, 3.07559967041015625e-05 ;  /* 0x00000204ff047431 */ /* 0x000fe200000001ff */
[----:B0-----:R0:W-:Y:S06]  /*5940*/  STG.E.64 desc[UR4][R2.64+0x1008], R10 ;  /* 0x0010080a02007986 */ /* 0x0011ec000c101b04 */
[----:B0-----:R-:W0:Y:S01]  /*5950*/  LDC.64 R2, c[0x4][RZ] ;  /* 0x01000000ff027b82 */ /* 0x001e220000000a00 */
[----:B------:R-:W-:Y:S01]  /*5960*/  IMAD.MOV.U32 R10, RZ, RZ, 0x205 ;  /* 0x00000205ff0a7424 */ /* 0x000fe200078e00ff */
[----:B0-----:R0:W-:Y:S06]  /*5970*/  STG.E.64 desc[UR4][R2.64+0x1010], R6 ;  /* 0x0010100602007986 */ /* 0x0011ec000c101b04 */
[----:B0-----:R-:W0:Y:S01]  /*5980*/  LDC.64 R2, c[0x4][RZ] ;  /* 0x01000000ff027b82 */ /* 0x001e220000000a00 */
[----:B------:R-:W-:Y:S01]  /*5990*/  HFMA2 R6, -RZ, RZ, 0, 3.087520599365234375e-05 ;  /* 0x00000206ff067431 */ /* 0x000fe200000001ff */
[----:B0-----:R0:W-:Y:S06]  /*59a0*/  STG.E.64 desc[UR4][R2.64+0x1018], R8 ;  /* 0x0010180802007986 */ /* 0x0011ec000c101b04 */
[----:B0-----:R-:W0:Y:S01]  /*59b0*/  LDC.64 R2, c[0x4][RZ] ;  /* 0x01000000ff027b82 */ /* 0x001e220000000a00 */
[----:B------:R-:W-:Y:S01]  /*59c0*/  IMAD.MOV.U32 R8, RZ, RZ, 0x207 ;  /* 0x00000207ff087424 */ /* 0x000fe200078e00ff */
[----:B0-----:R0:W-:Y:S06]  /*59d0*/  STG.E.64 desc[UR4][R2.64+0x1020], R4 ;  /* 0x0010200402007986 */ /* 0x0011ec000c101b04 */
[----:B0-----:R-:W0:Y:S01]  /*59e0*/  LDC.64 R2, c[0x4][RZ] ;  /* 0x01000000ff027b82 */ /* 0x001e220000000a00 */
[----:B------:R-:W-:Y:S01]  /*59f0*/  HFMA2 R4, -RZ, RZ, 0, 3.0994415283203125e-05 ;  /* 0x00000208ff047431 */ /* 0x000fe200000001ff */
[----:B0-----:R0:W-:Y:S06]  /*5a00*/  STG.E.64 desc[UR4][R2.64+0x1028], R10 ;  /* 0x0010280a02007986 */ /* 0x0011ec000c101b04 */
[----:B0-----:R-:W0:Y:S01]  /*5a10*/  LDC.64 R2, c[0x4][RZ] ;  /* 0x01000000ff027b82 */ /* 0x001e220000000a00 */
[----:B------:R-:W-:Y:S01]  /*5a20*/  IMAD.MOV.U32 R10, RZ, RZ, 0x209 ;  /* 0x00000209ff0a7424 */ /* 0x000fe200078e00ff */
[----:B0-----:R0:W-:Y:S06]  /*5a30*/  STG.E.64 desc[UR4][R2.64+0x1030], R6 ;  /* 0x0010300602007986 */ /* 0x0011ec000c101b04 */
[----:B0-----:R-:W0:Y:S01]  /*5a40*/  LDC.64 R2, c[0x4][RZ] ;  /* 0x01000000ff027b82 */ /* 0x001e220000000a00 */
[----:B------:R-:W-:Y:S01]  /*5a50*/  HFMA2 R6, -RZ, RZ, 0, 3.111362457275390625e-05 ;  /* 0x0000020aff067431 */ /* 0x000fe200000001ff */
[----:B0-----:R0:W-:Y:S06]  /*5a60*/  STG.E.64 desc[UR4][R2.64+0x1038], R8 ;  /* 0x0010380802007986 */ /* 0x0011ec000c101b04 */
[----:B0-----:R-:W0:Y:S01]  /*5a70*/  LDC.64 R2, c[0x4][RZ] ;  /* 0x01000000ff027b82 */ /* 0x001e220000000a00 */
[----:B------:R-:W-:Y:S01]  /*5a80*/  IMAD.MOV.U32 R8, RZ, RZ, 0x20b ;  /* 0x0000020bff087424 */ /* 0x000fe200078e00ff */
[----:B0-----:R0:W-:Y:S06]  /*5a90*/  STG.E.64 desc[UR4][R2.64+0x1040], R4 ;  /* 0x0010400402007986 */ /* 0x0011ec000c101b04 */
[----:B0-----:R-:W0:Y:S01]  /*5aa0*/  LDC.64 R2, c[0x4][RZ] ;  /* 0x01000000ff027b82 */ /* 0x001e220000000a00 */
[----:B------:R-:W-:Y:S01]  /*5ab0*/  HFMA2 R4, -RZ, RZ, 0, 3.12328338623046875e-05 ;  /* 0x0000020cff047431 */ /* 0x000fe200000001ff */
[----:B0-----:R0:W-:Y:S06]  /*5ac0*/  STG.E.64 desc[UR4][R2.64+0x1048], R10 ;  /* 0x0010480a02007986 */ /* 0x0011ec000c101b04 */
[----:B0-----:R-:W0:Y:S01]  /*5ad0*/  LDC.64 R2, c[0x4][RZ] ;  /* 0x01000000ff027b82 */ /* 0x001e220000000a00 */
[----:B------:R-:W-:Y:S01]  /*5ae0*/  IMAD.MOV.U32 R10, RZ, RZ, 0x20d ;  /* 0x0000020dff0a7424 */ /* 0x000fe200078e00ff */
[----:B0-----:R0:W-:Y:S06]  /*5af0*/  STG.E.64 desc[UR4][R2.64+0x1050], R6 ;  /* 0x0010500602007986 */ /* 0x0011ec000c101b04 */
[----:B0-----:R-:W0:Y:S01]  /*5b00*/  LDC.64 R2, c[0x4][RZ] ;  /* 0x01000000ff027b82 */ /* 0x001e220000000a00 */
[----:B------:R-:W-:Y:S01]  /*5b10*/  HFMA2 R6, -RZ, RZ, 0, 3.135204315185546875e-05 ;  /* 0x0000020eff067431 */ /* 0x000fe200000001ff */
[----:B0-----:R0:W-:Y:S06]  /*5b20*/  STG.E.64 desc[UR4][R2.64+0x1058], R8 ;  /* 0x0010580802007986 */ /* 0x0011ec000c101b04 */
[----:B0-----:R-:W0:Y:S01]  /*5b30*/  LDC.64 R2, c[0x4][RZ] ;  /* 0x01000000ff027b82 */ /* 0x001e220000000a00 */
[----:B------:R-:W-:Y:S01]  /*5b40*/  IMAD.MOV.U32 R8, RZ, RZ, 0x20f ;  /* 0x0000020fff087424 */ /* 0x000fe200078e00ff */
[----:B0-----:R0:W-:Y:S06]  /*5b50*/  STG.E.64 desc[UR4][R2.64+0x1060], R4 ;  /* 0x0010600402007986 */ /* 0x0011ec000c101b04 */
[----:B0-----:R-:W0:Y:S01]  /*5b60*/  LDC.64 R2, c[0x4][RZ] ;  /* 0x01000000ff027b82 */ /* 0x001e220000000a00 */
[----:B------:R-:W-:Y:S01]  /*5b70*/  HFMA2 R4, -RZ, RZ, 0, 3.147125244140625e-05 ;  /* 0x00000210ff047431 */ /* 0x000fe200000001ff */
[----:B0-----:R0:W-:Y:S06]  /*5b80*/  STG.E.64 desc[UR4][R2.64+0x1068], R10 ;  /* 0x0010680a02007986 */ /* 0x0011ec000c101b04 */
[----:B0-----:R-:W0:Y:S01]  /*5b90*/  LDC.64 R2, c[0x4][RZ] ;  /* 0x01000000ff027b82 */ /* 0x001e220000000a00 */
[----:B------:R-:W-:Y:S01]  /*5ba0*/  IMAD.MOV.U32 R10, RZ, RZ, 0x211 ;  /* 0x00000211ff0a7424 */ /* 0x000fe200078e00ff */
[----:B0-----:R0:W-:Y:S06]  /*5bb0*/  STG.E.64 desc[UR4][R2.64+0x1070], R6 ;  /* 0x0010700602007986 */ /* 0x0011ec000c101b04 */
[----:B0-----:R-:W0:Y:S01]  /*5bc0*/  LDC.64 R2, c[0x4][RZ] ;  /* 0x01000000ff027b82 */ /* 0x001e220000000a00 */
[----:B------:R-:W-:Y:S01]  /*5bd0*/  HFMA2 R6, -RZ, RZ, 0, 3.159046173095703125e-05 ;  /* 0x00000212ff067431 */ /* 0x000fe200000001ff */
[----:B0-----:R0:W-:Y:S06]  /*5be0*/  STG.E.64 desc[UR4][R2.64+0x1078], R8 ;  /* 0x0010780802007986 */ /* 0x0011ec000c101b04 */
[----:B0-----:R-:W0:Y:S01]  /*5bf0*/  LDC.64 R2, c[0x4][RZ] ;  /* 0x01000000ff027b82 */ /* 0x001e220000000a00 */
[----:B------:R-:W-:Y:S01]  /*5c00*/  IMAD.MOV.U32 R8, RZ, RZ, 0x213 ;  /* 0x00000213ff087424 */ /* 0x000fe200078e00ff */
[----:B0-----:R0:W-:Y:S06]  /*5c10*/  STG.E.64 desc[UR4][R2.64+0x1080], R4 ;  /* 0x0010800402007986 */ /* 0x0011ec000c101b04 */
[----:B0-----:R-:W0:Y:S01]  /*5c20*/  LDC.64 R2, c[0x4][RZ] ;  /* 0x01000000ff027b82 */ /* 0x001e220000000a00 */
[----:B------:R-:W-:Y:S01]  /*5c30*/  HFMA2 R4, -RZ, RZ, 0, 3.17096710205078125e-05 ;  /* 0x00000214ff047431 */ /* 0x000fe200000001ff */
[----:B0-----:R0:W-:Y:S06]  /*5c40*/  STG.E.64 desc[UR4][R2.64+0x1088], R10 ;  /* 0x0010880a02007986 */ /* 0x0011ec000c101b04 */
[----:B0-----:R-:W0:Y:S01]  /*5c50*/  LDC.64 R2, c[0x4][RZ] ;  /* 0x01000000ff027b82 */ /* 0x001e220000000a00 */
[----:B------:R-:W-:Y:S01]  /*5c60*/  IMAD.MOV.U32 R10, RZ, RZ, 0x215 ;  /* 0x00000215ff0a7424 */ /* 0x000fe200078e00ff */
[----:B0-----:R0:W-:Y:S06]  /*5c70*/  STG.E.64 desc[UR4][R2.64+0x1090], R6 ;  /* 0x0010900602007986 */ /* 0x0011ec000c101b04 */
[----:B0-----:R-:W0:Y:S01]  /*5c80*/  LDC.64 R2, c[0x4][RZ] ;  /* 0x01000000ff027b82 */ /* 0x001e220000000a00 */
[----:B------:R-:W-:Y:S01]  /*5c90*/  HFMA2 R6, -RZ, RZ, 0, 3.182888031005859375e-05 ;  /* 0x00000216ff067431 */ /* 0x000fe200000001ff */
[----:B0-----:R0:W-:Y:S06]  /*5ca0*/  STG.E.64 desc[UR4][R2.64+0x1098], R8 ;  /* 0x0010980802007986 */ /* 0x0011ec000c101b04 */
[----:B0-----:R-:W0:Y:S01]  /*5cb0*/  LDC.64 R2, c[0x4][RZ] ;  /* 0x01000000ff027b82 */ /* 0x001e220000000a00 */
[----:B------:R-:W-:Y:S01]  /*5cc0*/  IMAD.MOV.U32 R8, RZ, RZ, 0x217 ;  /* 0x00000217ff087424 */ /* 0x000fe200078e00ff */
[----:B0-----:R0:W-:Y:S06]  /*5cd0*/  STG.E.64 desc[UR4][R2.64+0x10a0], R4 ;  /* 0x0010a00402007986 */ /* 0x0011ec000c101b04 */
[----:B0-----:R-:W0:Y:S01]  /*5ce0*/  LDC.64 R2, c[0x4][RZ] ;  /* 0x01000000ff027b82 */ /* 0x001e220000000a00 */
[----:B------:R-:W-:Y:S01]  /*5cf0*/  HFMA2 R4, -RZ, RZ, 0, 3.1948089599609375e-05 ;  /* 0x00000218ff047431 */ /* 0x000fe200000001ff */
[----:B0-----:R0:W-:Y:S06]  /*5d00*/  STG.E.64 desc[UR4][R2.64+0x10a8], R10 ;  /* 0x0010a80a02007986 */ /* 0x0011ec000c101b04 */
[----:B0-----:R-:W0:Y:S01]  /*5d10*/  LDC.64 R2, c[0x4][RZ] ;  /* 0x01000000ff027b82 */ /* 0x001e220000000a00 */
[----:B------:R-:W-:Y:S01]  /*5d20*/  IMAD.MOV.U32 R10, RZ, RZ, 0x219 ;  /* 0x00000219ff0a7424 */ /* 0x000fe200078e00ff */
[----:B0-----:R0:W-:Y:S06]  /*5d30*/  STG.E.64 desc[UR4][R2.64+0x10b0], R6 ;  /* 0x0010b00602007986 */ /* 0x0011ec000c101b04 */
[----:B0-----:R-:W0:Y:S01]  /*5d40*/  LDC.64 R2, c[0x4][RZ] ;  /* 0x01000000ff027b82 */ /* 0x001e220000000a00 */
[----:B------:R-:W-:Y:S01]  /*5d50*/  HFMA2 R6, -RZ, RZ, 0, 3.206729888916015625e-05 ;  /* 0x0000021aff067431 */ /* 0x000fe200000001ff */
[----:B0-----:R0:W-:Y:S06]  /*5d60*/  STG.E.64 desc[UR4][R2.64+0x10b8], R8 ;  /* 0x0010b80802007986 */ /* 0x0011ec000c101b04 */
[----:B0-----:R-:W0:Y:S01]  /*5d70*/  LDC.64 R2, c[0x4][RZ] ;  /* 0x01000000ff027b82 */ /* 0x001e220000000a00 */
[----:B------:R-:W-:Y:S01]  /*5d80*/  IMAD.MOV.U32 R8, RZ, RZ, 0x21b ;  /* 0x0000021bff087424 */ /* 0x000fe200078e00ff */
[----:B0-----:R0:W-:Y:S06]  /*5d90*/  STG.E.64 desc[UR4][R2.64+0x10c0], R4 ;  /* 0x0010c00402007986 */ /* 0x0011ec000c101b04 */
[----:B0-----:R-:W0:Y:S01]  /*5da0*/  LDC.64 R2, c[0x4][RZ] ;  /* 0x01000000ff027b82 */ /* 0x001e220000000a00 */
[----:B------:R-:W-:Y:S01]  /*5db0*/  HFMA2 R4, -RZ, RZ, 0, 3.21865081787109375e-05 ;  /* 0x0000021cff047431 */ /* 0x000fe200000001ff */
[----:B0-----:R0:W-:Y:S06]  /*5dc0*/  STG.E.64 desc[UR4][R2.64+0x10c8], R10 ;  /* 0x0010c80a02007986 */ /* 0x0011ec000c101b04 */
[----:B0-----:R-:W0:Y:S01]  /*5dd0*/  LDC.64 R2, c[0x4][RZ] ;  /* 0x01000000ff027b82 */ /* 0x001e220000000a00 */
[----:B------:R-:W-:Y:S01]  /*5de0*/  IMAD.MOV.U32 R10, RZ, RZ, 0x21d ;  /* 0x0000021dff0a7424 */ /* 0x000fe200078e00ff */
[----:B0-----:R0:W-:Y:S06]  /*5df0*/  STG.E.64 desc[UR4][R2.64+0x10d0], R6 ;  /* 0x0010d00602007986 */ /* 0x0011ec000c101b04 */
[----:B0-----:R-:W0:Y:S01]  /*5e00*/  LDC.64 R2, c[0x4][RZ] ;  /* 0x01000000ff027b82 */ /* 0x001e220000000a00 */
[----:B------:R-:W-:Y:S01]  /*5e10*/  HFMA2 R6, -RZ, RZ, 0, 3.230571746826171875e-05 ;  /* 0x0000021eff067431 */ /* 0x000fe200000001ff */
[----:B0-----:R0:W-:Y:S06]  /*5e20*/  STG.E.64 desc[UR4][R2.64+0x10d8], R8 ;  /* 0x0010d80802007986 */ /* 0x0011ec000c101b04 */
[----:B0-----:R-:W0:Y:S01]  /*5e30*/  LDC.64 R2, c[0x4][RZ] ;  /* 0x01000000ff027b82 */ /* 0x001e220000000a00 */
[----:B------:R-:W-:Y:S01]  /*5e40*/  IMAD.MOV.U32 R8, RZ, RZ, 0x21f ;  /* 0x0000021fff087424 */ /* 0x000fe200078e00ff */
[----:B0-----:R0:W-:Y:S06]  /*5e50*/  STG.E.64 desc[UR4][R2.64+0x10e0], R4 ;  /* 0x0010e00402007986 */ /* 0x0011ec000c101b04 */
[----:B0-----:R-:W0:Y:S01]  /*5e60*/  LDC.64 R2, c[0x4][RZ] ;  /* 0x01000000ff027b82 */ /* 0x001e220000000a00 */
[----:B------:R-:W-:Y:S01]  /*5e70*/  HFMA2 R4, -RZ, RZ, 0, 3.24249267578125e-05 ;  /* 0x00000220ff047431 */ /* 0x000fe200000001ff */
[----:B0-----:R0:W-:Y:S06]  /*5e80*/  STG.E.64 desc[UR4][R2.64+0x10e8], R10 ;  /* 0x0010e80a02007986 */ /* 0x0011ec000c101b04 */
[----:B0-----:R-:W0:Y:S01]  /*5e90*/  LDC.64 R2, c[0x4][RZ] ;  /* 0x01000000ff027b82 */ /* 0x001e220000000a00 */
[----:B------:R-:W-:Y:S01]  /*5ea0*/  IMAD.MOV.U32 R10, RZ, RZ, 0x221 ;  /* 0x00000221ff0a7424 */ /* 0x000fe200078e00ff */
[----:B0-----:R0:W-:Y:S06]  /*5eb0*/  STG.E.64 desc[UR4][R2.64+0x10f0], R6 ;  /* 0x0010f00602007986 */ /* 0x0011ec000c101b04 */
[----:B0-----:R-:W0:Y:S01]  /*5ec0*/  LDC.64 R2, c[0x4][RZ] ;  /* 0x01000000ff027b82 */ /* 0x001e220000000a00 */
[----:B------:R-:W-:Y:S01]  /*5ed0*/  HFMA2 R6, -RZ, RZ, 0, 3.254413604736328125e-05 ;  /* 0x00000222ff067431 */ /* 0x000fe200000001ff */
[----:B0-----:R0:W-:Y:S06]  /*5ee0*/  STG.E.64 desc[UR4][R2.64+0x10f8], R8 ;  /* 0x0010f80802007986 */ /* 0x0011ec000c101b04 */
[----:B0-----:R-:W0:Y:S01]  /*5ef0*/  LDC.64 R2, c[0x4][RZ] ;  /* 0x01000000ff027b82 */ /* 0x001e220000000a00 */
[----:B------:R-:W-:Y:S01]  /*5f00*/  IMAD.MOV.U32 R8, RZ, RZ, 0x223 ;  /* 0x00000223ff087424 */ /* 0x000fe200078e00ff */
[----:B0-----:R0:W-:Y:S06]  /*5f10*/  STG.E.64 desc[UR4][R2.64+0x1100], R4 ;  /* 0x0011000402007986 */ /* 0x0011ec000c101b04 */
[----:B0-----:R-:W0:Y:S01]  /*5f20*/  LDC.64 R2, c[0x4][RZ] ;  /* 0x01000000ff027b82 */ /* 0x001e220000000a00 */
[----:B------:R-:W-:Y:S01]  /*5f30*/  HFMA2 R4, -RZ, RZ, 0, 3.26633453369140625e-05 ;  /* 0x00000224ff047431 */ /* 0x000fe200000001ff */
[----:B0-----:R0:W-:Y:S06]  /*5f40*/  STG.E.64 desc[UR4][R2.64+0x1108], R10 ;  /* 0x0011080a02007986 */ /* 0x0011ec000c101b04 */
[----:B0-----:R-:W0:Y:S01]  /*5f50*/  LDC.64 R2, c[0x4][RZ] ;  /* 0x01000000ff027b82 */ /* 0x001e220000000a00 */
[----:B------:R-:W-:Y:S01]  /*5f60*/  IMAD.MOV.U32 R10, RZ, RZ, 0x225 ;  /* 0x00000225ff0a7424 */ /* 0x000fe200078e00ff */
[----:B0-----:R0:W-:Y:S06]  /*5f70*/  STG.E.64 desc[UR4][R2.64+0x1110], R6 ;  /* 0x0011100602007986 */ /* 0x0011ec000c101b04 */
[----:B0-----:R-:W0:Y:S01]  /*5f80*/  LDC.64 R2, c[0x4][RZ] ;  /* 0x01000000ff027b82 */ /* 0x001e220000000a00 */
[----:B------:R-:W-:Y:S01]  /*5f90*/  HFMA2 R6, -RZ, RZ, 0, 3.278255462646484375e-05 ;  /* 0x00000226ff067431 */ /* 0x000fe200000001ff */
[----:B0-----:R0:W-:Y:S06]  /*5fa0*/  STG.E.64 desc[UR4][R2.64+0x1118], R8 ;  /* 0x0011180802007986 */ /* 0x0011ec000c101b04 */
[----:B0-----:R-:W0:Y:S01]  /*5fb0*/  LDC.64 R2, c[0x4][RZ] ;  /* 0x01000000ff027b82 */ /* 0x001e220000000a00 */
[----:B------:R-:W-:Y:S01]  /*5fc0*/  IMAD.MOV.U32 R8, RZ, RZ, 0x227 ;  /* 0x00000227ff087424 */ /* 0x000fe200078e00ff */
[----:B0-----:R0:W-:Y:S06]  /*5fd0*/  STG.E.64 desc[UR4][R2.64+0x1120], R4 ;  /* 0x0011200402007986 */ /* 0x0011ec000c101b04 */
[----:B0-----:R-:W0:Y:S01]  /*5fe0*/  LDC.64 R2, c[0x4][RZ] ;  /* 0x01000000ff027b82 */ /* 0x001e220000000a00 */
[----:B------:R-:W-:Y:S01]  /*5ff0*/  HFMA2 R4, -RZ, RZ, 0, 3.2901763916015625e-05 ;  /* 0x00000228ff047431 */ /* 0x000fe200000001ff */
[----:B0-----:R0:W-:Y:S06]  /*6000*/  STG.E.64 desc[UR4][R2.64+0x1128], R10 ;  /* 0x0011280a02007986 */ /* 0x0011ec000c101b04 */
[----:B0-----:R-:W0:Y:S01]  /*6010*/  LDC.64 R2, c[0x4][RZ] ;  /* 0x01000000ff027b82 */ /* 0x001e220000000a00 */
[----:B------:R-:W-:Y:S01]  /*6020*/  IMAD.MOV.U32 R10, RZ, RZ, 0x229 ;  /* 0x00000229ff0a7424 */ /* 0x000fe200078e00ff */
[----:B0-----:R0:W-:Y:S06]  /*6030*/  STG.E.64 desc[UR4][R2.64+0x1130], R6 ;  /* 0x0011300602007986 */ /* 0x0011ec000c101b04 */
[----:B0-----:R-:W0:Y:S01]  /*6040*/  LDC.64 R2, c[0x4][RZ] ;  /* 0x01000000ff027b82 */ /* 0x001e220000000a00 */
[----:B------:R-:W-:Y:S01]  /*6050*/  HFMA2 R6, -RZ, RZ, 0, 3.302097320556640625e-05 ;  /* 0x0000022aff067431 */ /* 0x000fe200000001ff */
[----:B0-----:R0:W-:Y:S06]  /*6060*/  STG.E.64 desc[UR4][R2.64+0x1138], R8 ;  /* 0x0011380802007986 */ /* 0x0011ec000c101b04 */
[----:B0-----:R-:W0:Y:S01]  /*6070*/  LDC.64 R2, c[0x4][RZ] ;  /* 0x01000000ff027b82 */ /* 0x001e220000000a00 */
[----:B------:R-:W-:Y:S01]  /*6080*/  IMAD.MOV.U32 R8, RZ, RZ, 0x22b ;  /* 0x0000022bff087424 */ /* 0x000fe200078e00ff */
[----:B0-----:R0:W-:Y:S06]  /*6090*/  STG.E.64 desc[UR4][R2.64+0x1140], R4 ;  /* 0x0011400402007986 */ /* 0x0011ec000c101b04 */
[----:B0-----:R-:W0:Y:S01]  /*60a0*/  LDC.64 R2, c[0x4][RZ] ;  /* 0x01000000ff027b82 */ /* 0x001e220000000a00 */
[----:B------:R-:W-:Y:S01]  /*60b0*/  HFMA2 R4, -RZ, RZ, 0, 3.31401824951171875e-05 ;  /* 0x0000022cff047431 */ /* 0x000fe200000001ff */
[----:B0-----:R0:W-:Y:S06]  /*60c0*/  STG.E.64 desc[UR4][R2.64+0x1148], R10 ;  /* 0x0011480a02007986 */ /* 0x0011ec000c101b04 */
[----:B0-----:R-:W0:Y:S01]  /*60d0*/  LDC.64 R2, c[0x4][RZ] ;  /* 0x01000000ff027b82 */ /* 0x001e220000000a00 */
[----:B------:R-:W-:Y:S01]  /*60e0*/  IMAD.MOV.U32 R10, RZ, RZ, 0x22d ;  /* 0x0000022dff0a7424 */ /* 0x000fe200078e00ff */
[----:B0-----:R0:W-:Y:S06]  /*60f0*/  STG.E.64 desc[UR4][R2.64+0x1150], R6 ;  /* 0x0011500602007986 */ /* 0x0011ec000c101b04 */
[----:B0-----:R-:W0:Y:S01]  /*6100*/  LDC.64 R2, c[0x4][RZ] ;  /* 0x01000000ff027b82 */ /* 0x001e220000000a00 */
[----:B------:R-:W-:Y:S01]  /*6110*/  HFMA2 R6, -RZ, RZ, 0, 3.325939178466796875e-05 ;  /* 0x0000022eff067431 */ /* 0x000fe200000001ff */
[----:B0-----:R0:W-:Y:S06]  /*6120*/  STG.E.64 desc[UR4][R2.64+0x1158], R8 ;  /* 0x0011580802007986 */ /* 0x0011ec000c101b04 */
[----:B0-----:R-:W0:Y:S01]  /*6130*/  LDC.64 R2, c[0x4][RZ] ;  /* 0x01000000ff027b82 */ /* 0x001e220000000a00 */
[----:B------:R-:W-:Y:S01]  /*6140*/  IMAD.MOV.U32 R8, RZ, RZ, 0x22f ;  /* 0x0000022fff087424 */ /* 0x000fe200078e00ff */
[----:B0-----:R0:W-:Y:S06]  /*6150*/  STG.E.64 desc[UR4][R2.64+0x1160], R4 ;  /* 0x0011600402007986 */ /* 0x0011ec000c101b04 */
[----:B0-----:R-:W0:Y:S01]  /*6160*/  LDC.64 R2, c[0x4][RZ] ;  /* 0x01000000ff027b82 */ /* 0x001e220000000a00 */
[----:B------:R-:W-:Y:S01]  /*6170*/  HFMA2 R4, -RZ, RZ, 0, 3.337860107421875e-05 ;  /* 0x00000230ff047431 */ /* 0x000fe200000001ff */
[----:B0-----:R0:W-:Y:S06]  /*6180*/  STG.E.64 desc[UR4][R2.64+0x1168], R10 ;  /* 0x0011680a02007986 */ /* 0x0011ec000c101b04 */
[----:B0-----:R-:W0:Y:S01]  /*6190*/  LDC.64 R2, c[0x4][RZ] ;  /* 0x01000000ff027b82 */ /* 0x001e220000000a00 */
[----:B------:R-:W-:Y:S01]  /*61a0*/  IMAD.MOV.U32 R10, RZ, RZ, 0x231 ;  /* 0x00000231ff0a7424 */ /* 0x000fe200078e00ff */
[----:B0-----:R0:W-:Y:S06]  /*61b0*/  STG.E.64 desc[UR4][R2.64+0x1170], R6 ;  /* 0x0011700602007986 */ /* 0x0011ec000c101b04 */
[----:B0-----:R-:W0:Y:S01]  /*61c0*/  LDC.64 R2, c[0x4][RZ] ;  /* 0x01000000ff027b82 */ /* 0x001e220000000a00 */
[----:B------:R-:W-:Y:S01]  /*61d0*/  HFMA2 R6, -RZ, RZ, 0, 3.349781036376953125e-05 ;  /* 0x00000232ff067431 */ /* 0x000fe200000001ff */
[----:B0-----:R0:W-:Y:S06]  /*61e0*/  STG.E.64 desc[UR4][R2.64+0x1178], R8 ;  /* 0x0011780802007986 */ /* 0x0011ec000c101b04 */
[----:B0-----:R-:W0:Y:S01]  /*61f0*/  LDC.64 R2, c[0x4][RZ] ;  /* 0x01000000ff027b82 */ /* 0x001e220000000a00 */
[----:B------:R-:W-:Y:S01]  /*6200*/  IMAD.MOV.U32 R8, RZ, RZ, 0x233 ;  /* 0x00000233ff087424 */ /* 0x000fe200078e00ff */
[----:B0-----:R0:W-:Y:S06]  /*6210*/  STG.E.64 desc[UR4][R2.64+0x1180], R4 ;  /* 0x0011800402007986 */ /* 0x0011ec000c101b04 */
[----:B0-----:R-:W0:Y:S01]  /*6220*/  LDC.64 R2, c[0x4][RZ] ;  /* 0x01000000ff027b82 */ /* 0x001e220000000a00 */
[----:B------:R-:W-:Y:S01]  /*6230*/  HFMA2 R4, -RZ, RZ, 0, 3.36170196533203125e-05 ;  /* 0x00000234ff047431 */ /* 0x000fe200000001ff */
[----:B0-----:R0:W-:Y:S06]  /*6240*/  STG.E.64 desc[UR4][R2.64+0x1188], R10 ;  /* 0x0011880a02007986 */ /* 0x0011ec000c101b04 */
[----:B0-----:R-:W0:Y:S01]  /*6250*/  LDC.64 R2, c[0x4][RZ] ;  /* 0x01000000ff027b82 */ /* 0x001e220000000a00 */
[----:B------:R-:W-:Y:S01]  /*6260*/  IMAD.MOV.U32 R10, RZ, RZ, 0x235 ;  /* 0x00000235ff0a7424 */ /* 0x000fe200078e00ff */
[----:B0-----:R0:W-:Y:S06]  /*6270*/  STG.E.64 desc[UR4][R2.64+0x1190], R6 ;  /* 0x0011900602007986 */ /* 0x0011ec000c101b04 */
[----:B0-----:R-:W0:Y:S01]  /*6280*/  LDC.64 R2, c[0x4][RZ] ;  /* 0x01000000ff027b82 */ /* 0x001e220000000a00 */
[----:B------:R-:W-:Y:S01]  /*6290*/  HFMA2 R6, -RZ, RZ, 0, 3.373622894287109375e-05 ;  /* 0x00000236ff067431 */ /* 0x000fe200000001ff */
[----:B0-----:R0:W-:Y:S06]  /*62a0*/  STG.E.64 desc[UR4][R2.64+0x1198], R8 ;  /* 0x0011980802007986 */ /* 0x0011ec000c101b04 */
[----:B0-----:R-:W0:Y:S01]  /*62b0*/  LDC.64 R2, c[0x4][RZ] ;  /* 0x01000000ff027b82 */ /* 0x001e220000000a00 */
[----:B------:R-:W-:Y:S01]  /*62c0*/  IMAD.MOV.U32 R8, RZ, RZ, 0x237 ;  /* 0x00000237ff087424 */ /* 0x000fe200078e00ff */
[----:B0-----:R0:W-:Y:S06]  /*62d0*/  STG.E.64 desc[UR4][R2.64+0x11a0], R4 ;  /* 0x0011a00402007986 */ /* 0x0011ec000c101b04 */
[----:B0-----:R-:W0:Y:S01]  /*62e0*/  LDC.64 R2, c[0x4][RZ] ;  /* 0x01000000ff027b82 */ /* 0x001e220000000a00 */
[----:B------:R-:W-:Y:S01]  /*62f0*/  HFMA2 R4, -RZ, RZ, 0, 3.3855438232421875e-05 ;  /* 0x00000238ff047431 */ /* 0x000fe200000001ff */
[----:B0-----:R0:W-:Y:S06]  /*6300*/  STG.E.64 desc[UR4][R2.64+0x11a8], R10 ;  /* 0x0011a80a02007986 */ /* 0x0011ec000c101b04 */
[----:B0-----:R-:W0:Y:S01]  /*6310*/  LDC.64 R2, c[0x4][RZ] ;  /* 0x01000000ff027b82 */ /* 0x001e220000000a00 */
[----:B------:R-:W-:Y:S01]  /*6320*/  IMAD.MOV.U32 R10, RZ, RZ, 0x239 ;  /* 0x00000239ff0a7424 */ /* 0x000fe200078e00ff */
[----:B0-----:R0:W-:Y:S06]  /*6330*/  STG.E.64 desc[UR4][R2.64+0x11b0], R6 ;  /* 0x0011b00602007986 */ /* 0x0011ec000c101b04 */
[----:B0-----:R-:W0:Y:S01]  /*6340*/  LDC.64 R2, c[0x4][RZ] ;  /* 0x01000000ff027b82 */ /* 0x001e220000000a00 */
[----:B------:R-:W-:Y:S01]  /*6350*/  HFMA2 R6, -RZ, RZ, 0, 3.397464752197265625e-05 ;  /* 0x0000023aff067431 */ /* 0x000fe200000001ff */
[----:B0-----:R0:W-:Y:S06]  /*6360*/  STG.E.64 desc[UR4][R2.64+0x11b8], R8 ;  /* 0x0011b80802007986 */ /* 0x0011ec000c101b04 */
[----:B0-----:R-:W0:Y:S01]  /*6370*/  LDC.64 R2, c[0x4][RZ] ;  /* 0x01000000ff027b82 */ /* 0x001e220000000a00 */
[----:B------:R-:W-:Y:S01]  /*6380*/  IMAD.MOV.U32 R8, RZ, RZ, 0x23b ;  /* 0x0000023bff087424 */ /* 0x000fe200078e00ff */
[----:B0-----:R0:W-:Y:S06]  /*6390*/  STG.E.64 desc[UR4][R2.64+0x11c0], R4 ;  /* 0x0011c00402007986 */ /* 0x0011ec000c101b04 */
[----:B0-----:R-:W0:Y:S01]  /*63a0*/  LDC.64 R2, c[0x4][RZ] ;  /* 0x01000000ff027b82 */ /* 0x001e220000000a00 */
[----:B------:R-:W-:Y:S01]  /*63b0*/  HFMA2 R4, -RZ, RZ, 0, 3.40938568115234375e-05 ;  /* 0x0000023cff047431 */ /* 0x000fe200000001ff */
[----:B0-----:R0:W-:Y:S06]  /*63c0*/  STG.E.64 desc[UR4][R2.64+0x11c8], R10 ;  /* 0x0011c80a02007986 */ /* 0x0011ec000c101b04 */
[----:B0-----:R-:W0:Y:S01]  /*63d0*/  LDC.64 R2, c[0x4][RZ] ;  /* 0x01000000ff027b82 */ /* 0x001e220000000a00 */
[----:B------:R-:W-:Y:S01]  /*63e0*/  IMAD.MOV.U32 R10, RZ, RZ, 0x23d ;  /* 0x0000023dff0a7424 */ /* 0x000fe200078e00ff */
[----:B0-----:R0:W-:Y:S06]  /*63f0*/  STG.E.64 desc[UR4][R2.64+0x11d0], R6 ;  /* 0x0011d00602007986 */ /* 0x0011ec000c101b04 */
[----:B0-----:R-:W0:Y:S01]  /*6400*/  LDC.64 R2, c[0x4][RZ] ;  /* 0x01000000ff027b82 */ /* 0x001e220000000a00 */
[----:B------:R-:W-:Y:S01]  /*6410*/  HFMA2 R6, -RZ, RZ, 0, 3.421306610107421875e-05 ;  /* 0x0000023eff067431 */ /* 0x000fe200000001ff */
[----:B0-----:R0:W-:Y:S06]  /*6420*/  STG.E.64 desc[UR4][R2.64+0x11d8], R8 ;  /* 0x0011d80802007986 */ /* 0x0011ec000c101b04 */
[----:B0-----:R-:W0:Y:S01]  /*6430*/  LDC.64 R2, c[0x4][RZ] ;  /* 0x01000000ff027b82 */ /* 0x001e220000000a00 */
[----:B------:R-:W-:Y:S01]  /*6440*/  IMAD.MOV.U32 R8, RZ, RZ, 0x23f ;  /* 0x0000023fff087424 */ /* 0x000fe200078e00ff */
[----:B0-----:R0:W-:Y:S06]  /*6450*/  STG.E.64 desc[UR4][R2.64+0x11e0], R4 ;  /* 0x0011e00402007986 */ /* 0x0011ec000c101b04 */
[----:B0-----:R-:W0:Y:S01]  /*6460*/  LDC.64 R2, c[0x4][RZ] ;  /* 0x01000000ff027b82 */ /* 0x001e220000000a00 */
[----:B------:R-:W-:Y:S01]  /*6470*/  HFMA2 R4, -RZ, RZ, 0, 3.4332275390625e-05 ;  /* 0x00000240ff047431 */ /* 0x000fe200000001ff */
[----:B0-----:R0:W-:Y:S06]  /*6480*/  STG.E.64 desc[UR4][R2.64+0x11e8], R10 ;  /* 0x0011e80a02007986 */ /* 0x0011ec000c101b04 */
[----:B0-----:R-:W0:Y:S01]  /*6490*/  LDC.64 R2, c[0x4][RZ] ;  /* 0x01000000ff027b82 */ /* 0x001e220000000a00 */
[----:B------:R-:W-:Y:S01]  /*64a0*/  IMAD.MOV.U32 R10, RZ, RZ, 0x241 ;  /* 0x00000241ff0a7424 */ /* 0x000fe200078e00ff */
[----:B0-----:R0:W-:Y:S06]  /*64b0*/  STG.E.64 desc[UR4][R2.64+0x11f0], R6 ;  /* 0x0011f00602007986 */ /* 0x0011ec000c101b04 */
[----:B0-----:R-:W0:Y:S01]  /*64c0*/  LDC.64 R2, c[0x4][RZ] ;  /* 0x01000000ff027b82 */ /* 0x001e220000000a00 */
[----:B------:R-:W-:Y:S01]  /*64d0*/  HFMA2 R6, -RZ, RZ, 0, 3.445148468017578125e-05 ;  /* 0x00000242ff067431 */ /* 0x000fe200000001ff */
[----:B0-----:R0:W-:Y:S06]  /*64e0*/  STG.E.64 desc[UR4][R2.64+0x11f8], R8 ;  /* 0x0011f80802007986 */ /* 0x0011ec000c101b04 */
[----:B0-----:R-:W0:Y:S01]  /*64f0*/  LDC.64 R2, c[0x4][RZ] ;  /* 0x01000000ff027b82 */ /* 0x001e220000000a00 */
[----:B------:R-:W-:Y:S01]  /*6500*/  IMAD.MOV.U32 R8, RZ, RZ, 0x243 ;  /* 0x00000243ff087424 */ /* 0x000fe200078e00ff */
[----:B0-----:R0:W-:Y:S06]  /*6510*/  STG.E.64 desc[UR4][R2.64+0x1200], R4 ;  /* 0x0012000402007986 */ /* 0x0011ec000c101b04 */
[----:B0-----:R-:W0:Y:S01]  /*6520*/  LDC.64 R2, c[0x4][RZ] ;  /* 0x01000000ff027b82 */ /* 0x001e220000000a00 */
[----:B------:R-:W-:Y:S01]  /*6530*/  HFMA2 R4, -RZ, RZ, 0, 3.45706939697265625e-05 ;  /* 0x00000244ff047431 */ /* 0x000fe200000001ff */
[----:B0-----:R0:W-:Y:S06]  /*6540*/  STG.E.64 desc[UR4][R2.64+0x1208], R10 ;  /* 0x0012080a02007986 */ /* 0x0011ec000c101b04 */
[----:B0-----:R-:W0:Y:S01]  /*6550*/  LDC.64 R2, c[0x4][RZ] ;  /* 0x01000000ff027b82 */ /* 0x001e220000000a00 */
[----:B------:R-:W-:Y:S01]  /*6560*/  IMAD.MOV.U32 R10, RZ, RZ, 0x245 ;  /* 0x00000245ff0a7424 */ /* 0x000fe200078e00ff */
[----:B0-----:R0:W-:Y:S06]  /*6570*/  STG.E.64 desc[UR4][R2.64+0x1210], R6 ;  /* 0x0012100602007986 */ /* 0x0011ec000c101b04 */
[----:B0-----:R-:W0:Y:S01]  /*6580*/  LDC.64 R2, c[0x4][RZ] ;  /* 0x01000000ff027b82 */ /* 0x001e220000000a00 */
[----:B------:R-:W-:Y:S01]  /*6590*/  HFMA2 R6, -RZ, RZ, 0, 3.468990325927734375e-05 ;  /* 0x00000246ff067431 */ /* 0x000fe200000001ff */
[----:B0-----:R0:W-:Y:S06]  /*65a0*/  STG.E.64 desc[UR4][R2.64+0x1218], R8 ;  /* 0x0012180802007986 */ /* 0x0011ec000c101b04 */
[----:B0-----:R-:W0:Y:S01]  /*65b0*/  LDC.64 R2, c[0x4][RZ] ;  /* 0x01000000ff027b82 */ /* 0x001e220000000a00 */
[----:B------:R-:W-:Y:S01]  /*65c0*/  IMAD.MOV.U32 R8, RZ, RZ, 0x247 ;  /* 0x00000247ff087424 */ /* 0x000fe200078e00ff */
[----:B0-----:R0:W-:Y:S06]  /*65d0*/  STG.E.64 desc[UR4][R2.64+0x1220], R4 ;  /* 0x0012200402007986 */ /* 0x0011ec000c101b04 */
[----:B0-----:R-:W0:Y:S01]  /*65e0*/  LDC.64 R2, c[0x4][RZ] ;  /* 0x01000000ff027b82 */ /* 0x001e220000000a00 */
[----:B------:R-:W-:Y:S01]  /*65f0*/  HFMA2 R4, -RZ, RZ, 0, 3.4809112548828125e-05 ;  /* 0x00000248ff047431 */ /* 0x000fe200000001ff */
[----:B0-----:R0:W-:Y:S06]  /*6600*/  STG.E.64 desc[UR4][R2.64+0x1228], R10 ;  /* 0x0012280a02007986 */ /* 0x0011ec000c101b04 */
[----:B0-----:R-:W0:Y:S01]  /*6610*/  LDC.64 R2, c[0x4][RZ] ;  /* 0x01000000ff027b82 */ /* 0x001e220000000a00 */
[----:B------:R-:W-:Y:S01]  /*6620*/  IMAD.MOV.U32 R10, RZ, RZ, 0x249 ;  /* 0x00000249ff0a7424 */ /* 0x000fe200078e00ff */
[----:B0-----:R0:W-:Y:S06]  /*6630*/  STG.E.64 desc[UR4][R2.64+0x1230], R6 ;  /* 0x0012300602007986 */ /* 0x0011ec000c101b04 */
[----:B0-----:R-:W0:Y:S01]  /*6640*/  LDC.64 R2, c[0x4][RZ] ;  /* 0x01000000ff027b82 */ /* 0x001e220000000a00 */
[----:B------:R-:W-:Y:S01]  /*6650*/  HFMA2 R6, -RZ, RZ, 0, 3.492832183837890625e-05 ;  /* 0x0000024aff067431 */ /* 0x000fe200000001ff */
[----:B0-----:R0:W-:Y:S06]  /*6660*/  STG.E.64 desc[UR4][R2.64+0x1238], R8 ;  /* 0x0012380802007986 */ /* 0x0011ec000c101b04 */
[----:B0-----:R-:W0:Y:S01]  /*6670*/  LDC.64 R2, c[0x4][RZ] ;  /* 0x01000000ff027b82 */ /* 0x001e220000000a00 */
[----:B------:R-:W-:Y:S01]  /*6680*/  IMAD.MOV.U32 R8, RZ, RZ, 0x24b ;  /* 0x0000024bff087424 */ /* 0x000fe200078e00ff */
[----:B0-----:R0:W-:Y:S06]  /*6690*/  STG.E.64 desc[UR4][R2.64+0x1240], R4 ;  /* 0x0012400402007986 */ /* 0x0011ec000c101b04 */
[----:B0-----:R-:W0:Y:S01]  /*66a0*/  LDC.64 R2, c[0x4][RZ] ;  /* 0x01000000ff027b82 */ /* 0x001e220000000a00 */
[----:B------:R-:W-:Y:S01]  /*66b0*/  HFMA2 R4, -RZ, RZ, 0, 3.50475311279296875e-05 ;  /* 0x0000024cff047431 */ /* 0x000fe200000001ff */
[----:B0-----:R0:W-:Y:S06]  /*66c0*/  STG.E.64 desc[UR4][R2.64+0x1248], R10 ;  /* 0x0012480a02007986 */ /* 0x0011ec000c101b04 */
[----:B0-----:R-:W0:Y:S01]  /*66d0*/  LDC.64 R2, c[0x4][RZ] ;  /* 0x01000000ff027b82 */ /* 0x001e220000000a00 */
[----:B------:R-:W-:Y:S01]  /*66e0*/  IMAD.MOV.U32 R10, RZ, RZ, 0x24d ;  /* 0x0000024dff0a7424 */ /* 0x000fe200078e00ff */
[----:B0-----:R0:W-:Y:S06]  /*66f0*/  STG.E.64 desc[UR4][R2.64+0x1250], R6 ;  /* 0x0012500602007986 */ /* 0x0011ec000c101b04 */
[----:B0-----:R-:W0:Y:S01]  /*6700*/  LDC.64 R2, c[0x4][RZ] ;  /* 0x01000000ff027b82 */ /* 0x001e220000000a00 */
[----:B------:R-:W-:Y:S01]  /*6710*/  HFMA2 R6, -RZ, RZ, 0, 3.516674041748046875e-05 ;  /* 0x0000024eff067431 */ /* 0x000fe200000001ff */
[----:B0-----:R0:W-:Y:S06]  /*6720*/  STG.E.64 desc[UR4][R2.64+0x1258], R8 ;  /* 0x0012580802007986 */ /* 0x0011ec000c101b04 */
[----:B0-----:R-:W0:Y:S01]  /*6730*/  LDC.64 R2, c[0x4][RZ] ;  /* 0x01000000ff027b82 */ /* 0x001e220000000a00 */
[----:B------:R-:W-:Y:S01]  /*6740*/  IMAD.MOV.U32 R8, RZ, RZ, 0x24f ;  /* 0x0000024fff087424 */ /* 0x000fe200078e00ff */
[----:B0-----:R0:W-:Y:S06]  /*6750*/  STG.E.64 desc[UR4][R2.64+0x1260], R4 ;  /* 0x0012600402007986 */ /* 0x0011ec000c101b04 */
[----:B0-----:R-:W0:Y:S01]  /*6760*/  LDC.64 R2, c[0x4][RZ] ;  /* 0x01000000ff027b82 */ /* 0x001e220000000a00 */
[----:B------:R-:W-:Y:S01]  /*6770*/  HFMA2 R4, -RZ, RZ, 0, 3.528594970703125e-05 ;  /* 0x00000250ff047431 */ /* 0x000fe200000001ff */
[----:B0-----:R0:W-:Y:S06]  /*6780*/  STG.E.64 desc[UR4][R2.64+0x1268], R10 ;  /* 0x0012680a02007986 */ /* 0x0011ec000c101b04 */
[----:B0-----:R-:W0:Y:S01]  /*6790*/  LDC.64 R2, c[0x4][RZ] ;  /* 0x01000000ff027b82 */ /* 0x001e220000000a00 */
[----:B------:R-:W-:Y:S01]  /*67a0*/  IMAD.MOV.U32 R10, RZ, RZ, 0x251 ;  /* 0x00000251ff0a7424 */ /* 0x000fe200078e00ff */
[----:B0-----:R0:W-:Y:S06]  /*67b0*/  STG.E.64 desc[UR4][R2.64+0x1270], R6 ;  /* 0x0012700602007986 */ /* 0x0011ec000c101b04 */
[----:B0-----:R-:W0:Y:S01]  /*67c0*/  LDC.64 R2, c[0x4][RZ] ;  /* 0x01000000ff027b82 */ /* 0x001e220000000a00 */
[----:B------:R-:W-:Y:S01]  /*67d0*/  HFMA2 R6, -RZ, RZ, 0, 3.540515899658203125e-05 ;  /* 0x00000252ff067431 */ /* 0x000fe200000001ff */
[----:B0-----:R0:W-:Y:S06]  /*67e0*/  STG.E.64 desc[UR4][R2.64+0x1278], R8 ;  /* 0x0012780802007986 */ /* 0x0011ec000c101b04 */
[----:B0-----:R-:W0:Y:S01]  /*67f0*/  LDC.64 R2, c[0x4][RZ] ;  /* 0x01000000ff027b82 */ /* 0x001e220000000a00 */
[----:B------:R-:W-:Y:S01]  /*6800*/  IMAD.MOV.U32 R8, RZ, RZ, 0x253 ;  /* 0x00000253ff087424 */ /* 0x000fe200078e00ff */
[----:B0-----:R0:W-:Y:S06]  /*6810*/  STG.E.64 desc[UR4][R2.64+0x1280], R4 ;  /* 0x0012800402007986 */ /* 0x0011ec000c101b04 */
[----:B0-----:R-:W0:Y:S01]  /*6820*/  LDC.64 R2, c[0x4][RZ] ;  /* 0x01000000ff027b82 */ /* 0x001e220000000a00 */
[----:B------:R-:W-:Y:S01]  /*6830*/  HFMA2 R4, -RZ, RZ, 0, 3.55243682861328125e-05 ;  /* 0x00000254ff047431 */ /* 0x000fe200000001ff */
[----:B0-----:R0:W-:Y:S06]  /*6840*/  STG.E.64 desc[UR4][R2.64+0x1288], R10 ;  /* 0x0012880a02007986 */ /* 0x0011ec000c101b04 */
[----:B0-----:R-:W0:Y:S01]  /*6850*/  LDC.64 R2, c[0x4][RZ] ;  /* 0x01000000ff027b82 */ /* 0x001e220000000a00 */
[----:B------:R-:W-:Y:S01]  /*6860*/  IMAD.MOV.U32 R10, RZ, RZ, 0x255 ;  /* 0x00000255ff0a7424 */ /* 0x000fe200078e00ff */
[----:B0-----:R0:W-:Y:S06]  /*6870*/  STG.E.64 desc[UR4][R2.64+0x1290], R6 ;  /* 0x0012900602007986 */ /* 0x0011ec000c101b04 */
[----:B0-----:R-:W0:Y:S01]  /*6880*/  LDC.64 R2, c[0x4][RZ] ;  /* 0x01000000ff027b82 */ /* 0x001e220000000a00 */
[----:B------:R-:W-:Y:S01]  /*6890*/  HFMA2 R6, -RZ, RZ, 0, 3.564357757568359375e-05 ;  /* 0x00000256ff067431 */ /* 0x000fe200000001ff */
[----:B0-----:R0:W-:Y:S06]  /*68a0*/  STG.E.64 desc[UR4][R2.64+0x1298], R8 ;  /* 0x0012980802007986 */ /* 0x0011ec000c101b04 */
[----:B0-----:R-:W0:Y:S01]  /*68b0*/  LDC.64 R2, c[0x4][RZ] ;  /* 0x01000000ff027b82 */ /* 0x001e220000000a00 */
[----:B------:R-:W-:Y:S01]  /*68c0*/  IMAD.MOV.U32 R8, RZ, RZ, 0x257 ;  /* 0x00000257ff087424 */ /* 0x000fe200078e00ff */
[----:B0-----:R0:W-:Y:S06]  /*68d0*/  STG.E.64 desc[UR4][R2.64+0x12a0], R4 ;  /* 0x0012a00402007986 */ /* 0x0011ec000c101b04 */
[----:B0-----:R-:W0:Y:S01]  /*68e0*/  LDC.64 R2, c[0x4][RZ] ;  /* 0x01000000ff027b82 */ /* 0x001e220000000a00 */
[----:B------:R-:W-:Y:S01]  /*68f0*/  HFMA2 R4, -RZ, RZ, 0, 3.5762786865234375e-05 ;  /* 0x00000258ff047431 */ /* 0x000fe200000001ff */
[----:B0-----:R0:W-:Y:S06]  /*6900*/  STG.E.64 desc[UR4][R2.64+0x12a8], R10 ;  /* 0x0012a80a02007986 */ /* 0x0011ec000c101b04 */
[----:B0-----:R-:W0:Y:S01]  /*6910*/  LDC.64 R2, c[0x4][RZ] ;  /* 0x01000000ff027b82 */ /* 0x001e220000000a00 */
[----:B------:R-:W-:Y:S01]  /*6920*/  IMAD.MOV.U32 R10, RZ, RZ, 0x259 ;  /* 0x00000259ff0a7424 */ /* 0x000fe200078e00ff */
[----:B0-----:R0:W-:Y:S06]  /*6930*/  STG.E.64 desc[UR4][R2.64+0x12b0], R6 ;  /* 0x0012b00602007986 */ /* 0x0011ec000c101b04 */
[----:B0-----:R-:W0:Y:S01]  /*6940*/  LDC.64 R2, c[0x4][RZ] ;  /* 0x01000000ff027b82 */ /* 0x001e220000000a00 */
[----:B------:R-:W-:Y:S01]  /*6950*/  HFMA2 R6, -RZ, RZ, 0, 3.588199615478515625e-05 ;  /* 0x0000025aff067431 */ /* 0x000fe200000001ff */
[----:B0-----:R0:W-:Y:S06]  /*6960*/  STG.E.64 desc[UR4][R2.64+0x12b8], R8 ;  /* 0x0012b80802007986 */ /* 0x0011ec000c101b04 */
[----:B0-----:R-:W0:Y:S01]  /*6970*/  LDC.64 R2, c[0x4][RZ] ;  /* 0x01000000ff027b82 */ /* 0x001e220000000a00 */
[----:B------:R-:W-:Y:S01]  /*6980*/  IMAD.MOV.U32 R8, RZ, RZ, 0x25b ;  /* 0x0000025bff087424 */ /* 0x000fe200078e00ff */
[----:B0-----:R0:W-:Y:S06]  /*6990*/  STG.E.64 desc[UR4][R2.64+0x12c0], R4 ;  /* 0x0012c00402007986 */ /* 0x0011ec000c101b04 */
[----:B0-----:R-:W0:Y:S01]  /*69a0*/  LDC.64 R2, c[0x4][RZ] ;  /* 0x01000000ff027b82 */ /* 0x001e220000000a00 */
[----:B------:R-:W-:Y:S01]  /*69b0*/  HFMA2 R4, -RZ, RZ, 0, 3.60012054443359375e-05 ;  /* 0x0000025cff047431 */ /* 0x000fe200000001ff */
[----:B0-----:R0:W-:Y:S06]  /*69c0*/  STG.E.64 desc[UR4][R2.64+0x12c8], R10 ;  /* 0x0012c80a02007986 */ /* 0x0011ec000c101b04 */
[----:B0-----:R-:W0:Y:S01]  /*69d0*/  LDC.64 R2, c[0x4][RZ] ;  /* 0x01000000ff027b82 */ /* 0x001e220000000a00 */
[----:B------:R-:W-:Y:S01]  /*69e0*/  IMAD.MOV.U32 R10, RZ, RZ, 0x25d ;  /* 0x0000025dff0a7424 */ /* 0x000fe200078e00ff */
[----:B0-----:R0:W-:Y:S06]  /*69f0*/  STG.E.64 desc[UR4][R2.64+0x12d0], R6 ;  /* 0x0012d00602007986 */ /* 0x0011ec000c101b04 */
[----:B0-----:R-:W0:Y:S01]  /*6a00*/  LDC.64 R2, c[0x4][RZ] ;  /* 0x01000000ff027b82 */ /* 0x001e220000000a00 */
[----:B------:R-:W-:Y:S01]  /*6a10*/  HFMA2 R6, -RZ, RZ, 0, 3.612041473388671875e-05 ;  /* 0x0000025eff067431 */ /* 0x000fe200000001ff */
[----:B0-----:R0:W-:Y:S06]  /*6a20*/  STG.E.64 desc[UR4][R2.64+0x12d8], R8 ;  /* 0x0012d80802007986 */ /* 0x0011ec000c101b04 */
[----:B0-----:R-:W0:Y:S01]  /*6a30*/  LDC.64 R2, c[0x4][RZ] ;  /* 0x01000000ff027b82 */ /* 0x001e220000000a00 */
[----:B------:R-:W-:Y:S01]  /*6a40*/  IMAD.MOV.U32 R8, RZ, RZ, 0x25f ;  /* 0x0000025fff087424 */ /* 0x000fe200078e00ff */
[----:B0-----:R0:W-:Y:S06]  /*6a50*/  STG.E.64 desc[UR4][R2.64+0x12e0], R4 ;  /* 0x0012e00402007986 */ /* 0x0011ec000c101b04 */
[----:B0-----:R-:W0:Y:S01]  /*6a60*/  LDC.64 R2, c[0x4][RZ] ;  /* 0x01000000ff027b82 */ /* 0x001e220000000a00 */
[----:B------:R-:W-:Y:S01]  /*6a70*/  HFMA2 R4, -RZ, RZ, 0, 3.62396240234375e-05 ;  /* 0x00000260ff047431 */ /* 0x000fe200000001ff */
[----:B0-----:R0:W-:Y:S06]  /*6a80*/  STG.E.64 desc[UR4][R2.64+0x12e8], R10 ;  /* 0x0012e80a02007986 */ /* 0x0011ec000c101b04 */
[----:B0-----:R-:W0:Y:S01]  /*6a90*/  LDC.64 R2, c[0x4][RZ] ;  /* 0x01000000ff027b82 */ /* 0x001e220000000a00 */
[----:B------:R-:W-:Y:S01]  /*6aa0*/  IMAD.MOV.U32 R10, RZ, RZ, 0x261 ;  /* 0x00000261ff0a7424 */ /* 0x000fe200078e00ff */
[----:B0-----:R0:W-:Y:S06]  /*6ab0*/  STG.E.64 desc[UR4][R2.64+0x12f0], R6 ;  /* 0x0012f00602007986 */ /* 0x0011ec000c101b04 */
[----:B0-----:R-:W0:Y:S01]  /*6ac0*/  LDC.64 R2, c[0x4][RZ] ;  /* 0x01000000ff027b82 */ /* 0x001e220000000a00 */
[----:B------:R-:W-:Y:S01]  /*6ad0*/  HFMA2 R6, -RZ, RZ, 0, 3.635883331298828125e-05 ;  /* 0x00000262ff067431 */ /* 0x000fe200000001ff */
[----:B0-----:R0:W-:Y:S06]  /*6ae0*/  STG.E.64 desc[UR4][R2.64+0x12f8], R8 ;  /* 0x0012f80802007986 */ /* 0x0011ec000c101b04 */
[----:B0-----:R-:W0:Y:S01]  /*6af0*/  LDC.64 R2, c[0x4][RZ] ;  /* 0x01000000ff027b82 */ /* 0x001e220000000a00 */
[----:B------:R-:W-:Y:S01]  /*6b00*/  IMAD.MOV.U32 R8, RZ, RZ, 0x263 ;  /* 0x00000263ff087424 */ /* 0x000fe200078e00ff */
[----:B0-----:R0:W-:Y:S06]  /*6b10*/  STG.E.64 desc[UR4][R2.64+0x1300], R4 ;  /* 0x0013000402007986 */ /* 0x0011ec000c101b04 */
[----:B0-----:R-:W0:Y:S01]  /*6b20*/  LDC.64 R2, c[0x4][RZ] ;  /* 0x01000000ff027b82 */ /* 0x001e220000000a00 */
[----:B------:R-:W-:Y:S01]  /*6b30*/  HFMA2 R4, -RZ, RZ, 0, 3.64780426025390625e-05 ;  /* 0x00000264ff047431 */ /* 0x000fe200000001ff */
[----:B0-----:R0:W-:Y:S06]  /*6b40*/  STG.E.64 desc[UR4][R2.64+0x1308], R10 ;  /* 0x0013080a02007986 */ /* 0x0011ec000c101b04 */
[----:B0-----:R-:W0:Y:S01]  /*6b50*/  LDC.64 R2, c[0x4][RZ] ;  /* 0x01000000ff027b82 */ /* 0x001e220000000a00 */
[----:B------:R-:W-:Y:S01]  /*6b60*/  IMAD.MOV.U32 R10, RZ, RZ, 0x265 ;  /* 0x00000265ff0a7424 */ /* 0x000fe200078e00ff */
[----:B0-----:R0:W-:Y:S06]  /*6b70*/  STG.E.64 desc[UR4][R2.64+0x1310], R6 ;  /* 0x0013100602007986 */ /* 0x0011ec000c101b04 */
[----:B0-----:R-:W0:Y:S01]  /*6b80*/  LDC.64 R2, c[0x4][RZ] ;  /* 0x01000000ff027b82 */ /* 0x001e220000000a00 */
[----:B------:R-:W-:Y:S01]  /*6b90*/  HFMA2 R6, -RZ, RZ, 0, 3.659725189208984375e-05 ;  /* 0x00000266ff067431 */ /* 0x000fe200000001ff */
[----:B0-----:R0:W-:Y:S06]  /*6ba0*/  STG.E.64 desc[UR4][R2.64+0x1318], R8 ;  /* 0x0013180802007986 */ /* 0x0011ec000c101b04 */
[----:B0-----:R-:W0:Y:S01]  /*6bb0*/  LDC.64 R2, c[0x4][RZ] ;  /* 0x01000000ff027b82 */ /* 0x001e220000000a00 */
[----:B------:R-:W-:Y:S01]  /*6bc0*/  IMAD.MOV.U32 R8, RZ, RZ, 0x267 ;  /* 0x00000267ff087424 */ /* 0x000fe200078e00ff */
[----:B0-----:R0:W-:Y:S06]  /*6bd0*/  STG.E.64 desc[UR4][R2.64+0x1320], R4 ;  /* 0x0013200402007986 */ /* 0x0011ec000c101b04 */
[----:B0-----:R-:W0:Y:S01]  /*6be0*/  LDC.64 R2, c[0x4][RZ] ;  /* 0x01000000ff027b82 */ /* 0x001e220000000a00 */
[----:B------:R-:W-:Y:S01]  /*6bf0*/  HFMA2 R4, -RZ, RZ, 0, 3.6716461181640625e-05 ;  /* 0x00000268ff047431 */ /* 0x000fe200000001ff */
[----:B0-----:R0:W-:Y:S06]  /*6c00*/  STG.E.64 desc[UR4][R2.64+0x1328], R10 ;  /* 0x0013280a02007986 */ /* 0x0011ec000c101b04 */
[----:B0-----:R-:W0:Y:S01]  /*6c10*/  LDC.64 R2, c[0x4][RZ] ;  /* 0x01000000ff027b82 */ /* 0x001e220000000a00 */
[----:B------:R-:W-:Y:S01]  /*6c20*/  IMAD.MOV.U32 R10, RZ, RZ, 0x269 ;  /* 0x00000269ff0a7424 */ /* 0x000fe200078e00ff */
[----:B0-----:R0:W-:Y:S06]  /*6c30*/  STG.E.64 desc[UR4][R2.64+0x1330], R6 ;  /* 0x0013300602007986 */ /* 0x0011ec000c101b04 */
[----:B0-----:R-:W0:Y:S01]  /*6c40*/  LDC.64 R2, c[0x4][RZ] ;  /* 0x01000000ff027b82 */ /* 0x001e220000000a00 */
[----:B------:R-:W-:Y:S01]  /*6c50*/  HFMA2 R6, -RZ, RZ, 0, 3.683567047119140625e-05 ;  /* 0x0000026aff067431 */ /* 0x000fe200000001ff */
[----:B0-----:R0:W-:Y:S06]  /*6c60*/  STG.E.64 desc[UR4][R2.64+0x1338], R8 ;  /* 0x0013380802007986 */ /* 0x0011ec000c101b04 */
[----:B0-----:R-:W0:Y:S01]  /*6c70*/  LDC.64 R2, c[0x4][RZ] ;  /* 0x01000000ff027b82 */ /* 0x001e220000000a00 */
[----:B------:R-:W-:Y:S01]  /*6c80*/  IMAD.MOV.U32 R8, RZ, RZ, 0x26b ;  /* 0x0000026bff087424 */ /* 0x000fe200078e00ff */
[----:B0-----:R0:W-:Y:S06]  /*6c90*/  STG.E.64 desc[UR4][R2.64+0x1340], R4 ;  /* 0x0013400402007986 */ /* 0x0011ec000c101b04 */
[----:B0-----:R-:W0:Y:S01]  /*6ca0*/  LDC.64 R2, c[0x4][RZ] ;  /* 0x01000000ff027b82 */ /* 0x001e220000000a00 */
[----:B------:R-:W-:Y:S01]  /*6cb0*/  HFMA2 R4, -RZ, RZ, 0, 3.69548797607421875e-05 ;  /* 0x0000026cff047431 */ /* 0x000fe200000001ff */
[----:B0-----:R0:W-:Y:S06]  /*6cc0*/  STG.E.64 desc[UR4][R2.64+0x1348], R10 ;  /* 0x0013480a02007986 */ /* 0x0011ec000c101b04 */
[----:B0-----:R-:W0:Y:S01]  /*6cd0*/  LDC.64 R2, c[0x4][RZ] ;  /* 0x01000000ff027b82 */ /* 0x001e220000000a00 */
[----:B------:R-:W-:Y:S01]  /*6ce0*/  IMAD.MOV.U32 R10, RZ, RZ, 0x26d ;  /* 0x0000026dff0a7424 */ /* 0x000fe200078e00ff */
[----:B0-----:R0:W-:Y:S06]  /*6cf0*/  STG.E.64 desc[UR4][R2.64+0x1350], R6 ;  /* 0x0013500602007986 */ /* 0x0011ec000c101b04 */
[----:B0-----:R-:W0:Y:S01]  /*6d00*/  LDC.64 R2, c[0x4][RZ] ;  /* 0x01000000ff027b82 */ /* 0x001e220000000a00 */
[----:B------:R-:W-:Y:S01]  /*6d10*/  HFMA2 R6, -RZ, RZ, 0, 3.707408905029296875e-05 ;  /* 0x0000026eff067431 */ /* 0x000fe200000001ff */
[----:B0-----:R0:W-:Y:S06]  /*6d20*/  STG.E.64 desc[UR4][R2.64+0x1358], R8 ;  /* 0x0013580802007986 */ /* 0x0011ec000c101b04 */
[----:B0-----:R-:W0:Y:S01]  /*6d30*/  LDC.64 R2, c[0x4][RZ] ;  /* 0x01000000ff027b82 */ /* 0x001e220000000a00 */
[----:B------:R-:W-:Y:S01]  /*6d40*/  IMAD.MOV.U32 R8, RZ, RZ, 0x26f ;  /* 0x0000026fff087424 */ /* 0x000fe200078e00ff */
[----:B0-----:R0:W-:Y:S06]  /*6d50*/  STG.E.64 desc[UR4][R2.64+0x1360], R4 ;  /* 0x0013600402007986 */ /* 0x0011ec000c101b04 */
[----:B0-----:R-:W0:Y:S01]  /*6d60*/  LDC.64 R2, c[0x4][RZ] ;  /* 0x01000000ff027b82 */ /* 0x001e220000000a00 */
[----:B------:R-:W-:Y:S01]  /*6d70*/  HFMA2 R4, -RZ, RZ, 0, 3.719329833984375e-05 ;  /* 0x00000270ff047431 */ /* 0x000fe200000001ff */
[----:B0-----:R0:W-:Y:S06]  /*6d80*/  STG.E.64 desc[UR4][R2.64+0x1368], R10 ;  /* 0x0013680a02007986 */ /* 0x0011ec000c101b04 */
[----:B0-----:R-:W0:Y:S01]  /*6d90*/  LDC.64 R2, c[0x4][RZ] ;  /* 0x01000000ff027b82 */ /* 0x001e220000000a00 */
[----:B------:R-:W-:Y:S01]  /*6da0*/  IMAD.MOV.U32 R10, RZ, RZ, 0x271 ;  /* 0x00000271ff0a7424 */ /* 0x000fe200078e00ff */
[----:B0-----:R0:W-:Y:S06]  /*6db0*/  STG.E.64 desc[UR4][R2.64+0x1370], R6 ;  /* 0x0013700602007986 */ /* 0x0011ec000c101b04 */
[----:B0-----:R-:W0:Y:S01]  /*6dc0*/  LDC.64 R2, c[0x4][RZ] ;  /* 0x01000000ff027b82 */ /* 0x001e220000000a00 */
[----:B------:R-:W-:Y:S01]  /*6dd0*/  HFMA2 R6, -RZ, RZ, 0, 3.731250762939453125e-05 ;  /* 0x00000272ff067431 */ /* 0x000fe200000001ff */
[----:B0-----:R0:W-:Y:S06]  /*6de0*/  STG.E.64 desc[UR4][R2.64+0x1378], R8 ;  /* 0x0013780802007986 */ /* 0x0011ec000c101b04 */
[----:B0-----:R-:W0:Y:S01]  /*6df0*/  LDC.64 R2, c[0x4][RZ] ;  /* 0x01000000ff027b82 */ /* 0x001e220000000a00 */
[----:B------:R-:W-:Y:S01]  /*6e00*/  IMAD.MOV.U32 R8, RZ, RZ, 0x273 ;  /* 0x00000273ff087424 */ /* 0x000fe200078e00ff */
[----:B0-----:R0:W-:Y:S06]  /*6e10*/  STG.E.64 desc[UR4][R2.64+0x1380], R4 ;  /* 0x0013800402007986 */ /* 0x0011ec000c101b04 */
[----:B0-----:R-:W0:Y:S01]  /*6e20*/  LDC.64 R2, c[0x4][RZ] ;  /* 0x01000000ff027b82 */ /* 0x001e220000000a00 */
[----:B------:R-:W-:Y:S01]  /*6e30*/  HFMA2 R4, -RZ, RZ, 0, 3.74317169189453125e-05 ;  /* 0x00000274ff047431 */ /* 0x000fe200000001ff */
[----:B0-----:R0:W-:Y:S06]  /*6e40*/  STG.E.64 desc[UR4][R2.64+0x1388], R10 ;  /* 0x0013880a02007986 */ /* 0x0011ec000c101b04 */
[----:B0-----:R-:W0:Y:S01]  /*6e50*/  LDC.64 R2, c[0x4][RZ] ;  /* 0x01000000ff027b82 */ /* 0x001e220000000a00 */
[----:B------:R-:W-:Y:S01]  /*6e60*/  IMAD.MOV.U32 R10, RZ, RZ, 0x275 ;  /* 0x00000275ff0a7424 */ /* 0x000fe200078e00ff */
[----:B0-----:R0:W-:Y:S06]  /*6e70*/  STG.E.64 desc[UR4][R2.64+0x1390], R6 ;  /* 0x0013900602007986 */ /* 0x0011ec000c101b04 */
[----:B0-----:R-:W0:Y:S01]  /*6e80*/  LDC.64 R2, c[0x4][RZ] ;  /* 0x01000000ff027b82 */ /* 0x001e220000000a00 */
[----:B------:R-:W-:Y:S01]  /*6e90*/  HFMA2 R6, -RZ, RZ, 0, 3.755092620849609375e-05 ;  /* 0x00000276ff067431 */ /* 0x000fe200000001ff */
[----:B0-----:R0:W-:Y:S06]  /*6ea0*/  STG.E.64 desc[UR4][R2.64+0x1398], R8 ;  /* 0x0013980802007986 */ /* 0x0011ec000c101b04 */
[----:B0-----:R-:W0:Y:S01]  /*6eb0*/  LDC.64 R2, c[0x4][RZ] ;  /* 0x01000000ff027b82 */ /* 0x001e220000000a00 */
[----:B------:R-:W-:Y:S01]  /*6ec0*/  IMAD.MOV.U32 R8, RZ, RZ, 0x277 ;  /* 0x00000277ff087424 */ /* 0x000fe200078e00ff */
[----:B0-----:R0:W-:Y:S06]  /*6ed0*/  STG.E.64 desc[UR4][R2.64+0x13a0], R4 ;  /* 0x0013a00402007986 */ /* 0x0011ec000c101b04 */
[----:B0-----:R-:W0:Y:S01]  /*6ee0*/  LDC.64 R2, c[0x4][RZ] ;  /* 0x01000000ff027b82 */ /* 0x001e220000000a00 */
[----:B------:R-:W-:Y:S01]  /*6ef0*/  HFMA2 R4, -RZ, RZ, 0, 3.7670135498046875e-05 ;  /* 0x00000278ff047431 */ /* 0x000fe200000001ff */
[----:B0-----:R0:W-:Y:S06]  /*6f00*/  STG.E.64 desc[UR4][R2.64+0x13a8], R10 ;  /* 0x0013a80a02007986 */ /* 0x0011ec000c101b04 */
[----:B0-----:R-:W0:Y:S01]  /*6f10*/  LDC.64 R2, c[0x4][RZ] ;  /* 0x01000000ff027b82 */ /* 0x001e220000000a00 */
[----:B------:R-:W-:Y:S01]  /*6f20*/  IMAD.MOV.U32 R10, RZ, RZ, 0x279 ;  /* 0x00000279ff0a7424 */ /* 0x000fe200078e00ff */
[----:B0-----:R0:W-:Y:S06]  /*6f30*/  STG.E.64 desc[UR4][R2.64+0x13b0], R6 ;  /* 0x0013b00602007986 */ /* 0x0011ec000c101b04 */
[----:B0-----:R-:W0:Y:S01]  /*6f40*/  LDC.64 R2, c[0x4][RZ] ;  /* 0x01000000ff027b82 */ /* 0x001e220000000a00 */
[----:B------:R-:W-:Y:S01]  /*6f50*/  HFMA2 R6, -RZ, RZ, 0, 3.778934478759765625e-05 ;  /* 0x0000027aff067431 */ /* 0x000fe200000001ff */
[----:B0-----:R0:W-:Y:S06]  /*6f60*/  STG.E.64 desc[UR4][R2.64+0x13b8], R8 ;  /* 0x0013b80802007986 */ /* 0x0011ec000c101b04 */
[----:B0-----:R-:W0:Y:S01]  /*6f70*/  LDC.64 R2, c[0x4][RZ] ;  /* 0x01000000ff027b82 */ /* 0x001e220000000a00 */
[----:B------:R-:W-:Y:S01]  /*6f80*/  IMAD.MOV.U32 R8, RZ, RZ, 0x27b ;  /* 0x0000027bff087424 */ /* 0x000fe200078e00ff */
[----:B0-----:R0:W-:Y:S06]  /*6f90*/  STG.E.64 desc[UR4][R2.64+0x13c0], R4 ;  /* 0x0013c00402007986 */ /* 0x0011ec000c101b04 */
[----:B0-----:R-:W0:Y:S01]  /*6fa0*/  LDC.64 R2, c[0x4][RZ] ;  /* 0x01000000ff027b82 */ /* 0x001e220000000a00 */
[----:B------:R-:W-:Y:S01]  /*6fb0*/  HFMA2 R4, -RZ, RZ, 0, 3.79085540771484375e-05 ;  /* 0x0000027cff047431 */ /* 0x000fe200000001ff */
[----:B0-----:R0:W-:Y:S06]  /*6fc0*/  STG.E.64 desc[UR4][R2.64+0x13c8], R10 ;  /* 0x0013c80a02007986 */ /* 0x0011ec000c101b04 */
[----:B0-----:R-:W0:Y:S01]  /*6fd0*/  LDC.64 R2, c[0x4][RZ] ;  /* 0x01000000ff027b82 */ /* 0x001e220000000a00 */
[----:B------:R-:W-:Y:S01]  /*6fe0*/  IMAD.MOV.U32 R10, RZ, RZ, 0x27d ;  /* 0x0000027dff0a7424 */ /* 0x000fe200078e00ff */
[----:B0-----:R0:W-:Y:S06]  /*6ff0*/  STG.E.64 desc[UR4][R2.64+0x13d0], R6 ;  /* 0x0013d00602007986 */ /* 0x0011ec000c101b04 */
[----:B0-----:R-:W0:Y:S01]  /*7000*/  LDC.64 R2, c[0x4][RZ] ;  /* 0x01000000ff027b82 */ /* 0x001e220000000a00 */
[----:B------:R-:W-:Y:S01]  /*7010*/  HFMA2 R6, -RZ, RZ, 0, 3.802776336669921875e-05 ;  /* 0x0000027eff067431 */ /* 0x000fe200000001ff */
[----:B0-----:R0:W-:Y:S06]  /*7020*/  STG.E.64 desc[UR4][R2.64+0x13d8], R8 ;  /* 0x0013d80802007986 */ /* 0x0011ec000c101b04 */
[----:B0-----:R-:W0:Y:S01]  /*7030*/  LDC.64 R2, c[0x4][RZ] ;  /* 0x01000000ff027b82 */ /* 0x001e220000000a00 */
[----:B------:R-:W-:Y:S01]  /*7040*/  IMAD.MOV.U32 R8, RZ, RZ, 0x27f ;  /* 0x0000027fff087424 */ /* 0x000fe200078e00ff */
[----:B0-----:R0:W-:Y:S06]  /*7050*/  STG.E.64 desc[UR4][R2.64+0x13e0], R4 ;  /* 0x0013e00402007986 */ /* 0x0011ec000c101b04 */
[----:B0-----:R-:W0:Y:S01]  /*7060*/  LDC.64 R2, c[0x4][RZ] ;  /* 0x01000000ff027b82 */ /* 0x001e220000000a00 */
[----:B------:R-:W-:Y:S01]  /*7070*/  HFMA2 R4, -RZ, RZ, 0, 3.814697265625e-05 ;  /* 0x00000280ff047431 */ /* 0x000fe200000001ff */
[----:B0-----:R0:W-:Y:S06]  /*7080*/  STG.E.64 desc[UR4][R2.64+0x13e8], R10 ;  /* 0x0013e80a02007986 */ /* 0x0011ec000c101b04 */
[----:B0-----:R-:W0:Y:S01]  /*7090*/  LDC.64 R2, c[0x4][RZ] ;  /* 0x01000000ff027b82 */ /* 0x001e220000000a00 */
[----:B------:R-:W-:Y:S01]  /*70a0*/  IMAD.MOV.U32 R10, RZ, RZ, 0x281 ;  /* 0x00000281ff0a7424 */ /* 0x000fe200078e00ff */
[----:B0-----:R0:W-:Y:S06]  /*70b0*/  STG.E.64 desc[UR4][R2.64+0x13f0], R6 ;  /* 0x0013f00602007986 */ /* 0x0011ec000c101b04 */
[----:B0-----:R-:W0:Y:S01]  /*70c0*/  LDC.64 R2, c[0x4][RZ] ;  /* 0x01000000ff027b82 */ /* 0x001e220000000a00 */
[----:B------:R-:W-:Y:S01]  /*70d0*/  HFMA2 R6, -RZ, RZ, 0, 3.826618194580078125e-05 ;  /* 0x00000282ff067431 */ /* 0x000fe200000001ff */
[----:B0-----:R0:W-:Y:S06]  /*70e0*/  STG.E.64 desc[UR4][R2.64+0x13f8], R8 ;  /* 0x0013f80802007986 */ /* 0x0011ec000c101b04 */
[----:B0-----:R-:W0:Y:S01]  /*70f0*/  LDC.64 R2, c[0x4][RZ] ;  /* 0x01000000ff027b82 */ /* 0x001e220000000a00 */
[----:B------:R-:W-:Y:S01]  /*7100*/  IMAD.MOV.U32 R8, RZ, RZ, 0x283 ;  /* 0x00000283ff087424 */ /* 0x000fe200078e00ff */
[----:B0-----:R0:W-:Y:S06]  /*7110*/  STG.E.64 desc[UR4][R2.64+0x1400], R4 ;  /* 0x0014000402007986 */ /* 0x0011ec000c101b04 */
[----:B0-----:R-:W0:Y:S01]  /*7120*/  LDC.64 R2, c[0x4][RZ] ;  /* 0x01000000ff027b82 */ /* 0x001e220000000a00 */
[----:B------:R-:W-:Y:S01]  /*7130*/  HFMA2 R4, -RZ, RZ, 0, 3.83853912353515625e-05 ;  /* 0x00000284ff047431 */ /* 0x000fe200000001ff */
[----:B0-----:R0:W-:Y:S06]  /*7140*/  STG.E.64 desc[UR4][R2.64+0x1408], R10 ;  /* 0x0014080a02007986 */ /* 0x0011ec000c101b04 */
[----:B0-----:R-:W0:Y:S01]  /*7150*/  LDC.64 R2, c[0x4][RZ] ;  /* 0x01000000ff027b82 */ /* 0x001e220000000a00 */
[----:B------:R-:W-:Y:S01]  /*7160*/  IMAD.MOV.U32 R10, RZ, RZ, 0x285 ;  /* 0x00000285ff0a7424 */ /* 0x000fe200078e00ff */
[----:B0-----:R0:W-:Y:S06]  /*7170*/  STG.E.64 desc[UR4][R2.64+0x1410], R6 ;  /* 0x0014100602007986 */ /* 0x0011ec000c101b04 */
[----:B0-----:R-:W0:Y:S01]  /*7180*/  LDC.64 R2, c[0x4][RZ] ;  /* 0x01000000ff027b82 */ /* 0x001e220000000a00 */
[----:B------:R-:W-:Y:S01]  /*7190*/  HFMA2 R6, -RZ, RZ, 0, 3.850460052490234375e-05 ;  /* 0x00000286ff067431 */ /* 0x000fe200000001ff */
[----:B0-----:R0:W-:Y:S06]  /*71a0*/  STG.E.64 desc[UR4][R2.64+0x1418], R8 ;  /* 0x0014180802007986 */ /* 0x0011ec000c101b04 */
[----:B0-----:R-:W0:Y:S01]  /*71b0*/  LDC.64 R2, c[0x4][RZ] ;  /* 0x01000000ff027b82 */ /* 0x001e220000000a00 */
[----:B------:R-:W-:Y:S01]  /*71c0*/  IMAD.MOV.U32 R8, RZ, RZ, 0x287 ;  /* 0x00000287ff087424 */ /* 0x000fe200078e00ff */
[----:B0-----:R0:W-:Y:S06]  /*71d0*/  STG.E.64 desc[UR4][R2.64+0x1420], R4 ;  /* 0x0014200402007986 */ /* 0x0011ec000c101b04 */
[----:B0-----:R-:W0:Y:S01]  /*71e0*/  LDC.64 R2, c[0x4][RZ] ;  /* 0x01000000ff027b82 */ /* 0x001e220000000a00 */
[----:B------:R-:W-:Y:S01]  /*71f0*/  HFMA2 R4, -RZ, RZ, 0, 3.8623809814453125e-05 ;  /* 0x00000288ff047431 */ /* 0x000fe200000001ff */
[----:B0-----:R0:W-:Y:S06]  /*7200*/  STG.E.64 desc[UR4][R2.64+0x1428], R10 ;  /* 0x0014280a02007986 */ /* 0x0011ec000c101b04 */
[----:B0-----:R-:W0:Y:S01]  /*7210*/  LDC.64 R2, c[0x4][RZ] ;  /* 0x01000000ff027b82 */ /* 0x001e220000000a00 */
[----:B------:R-:W-:Y:S01]  /*7220*/  IMAD.MOV.U32 R10, RZ, RZ, 0x289 ;  /* 0x00000289ff0a7424 */ /* 0x000fe200078e00ff */
[----:B0-----:R0:W-:Y:S06]  /*7230*/  STG.E.64 desc[UR4][R2.64+0x1430], R6 ;  /* 0x0014300602007986 */ /* 0x0011ec000c101b04 */
[----:B0-----:R-:W0:Y:S01]  /*7240*/  LDC.64 R2, c[0x4][RZ] ;  /* 0x01000000ff027b82 */ /* 0x001e220000000a00 */
[----:B------:R-:W-:Y:S01]  /*7250*/  HFMA2 R6, -RZ, RZ, 0, 3.874301910400390625e-05 ;  /* 0x0000028aff067431 */ /* 0x000fe200000001ff */
[----:B0-----:R0:W-:Y:S06]  /*7260*/  STG.E.64 desc[UR4][R2.64+0x1438], R8 ;  /* 0x0014380802007986 */ /* 0x0011ec000c101b04 */
[----:B0-----:R-:W0:Y:S01]  /*7270*/  LDC.64 R2, c[0x4][RZ] ;  /* 0x01000000ff027b82 */ /* 0x001e220000000a00 */
[----:B------:R-:W-:Y:S01]  /*7280*/  IMAD.MOV.U32 R8, RZ, RZ, 0x28b ;  /* 0x0000028bff087424 */ /* 0x000fe200078e00ff */
[----:B0-----:R0:W-:Y:S06]  /*7290*/  STG.E.64 desc[UR4][R2.64+0x1440], R4 ;  /* 0x0014400402007986 */ /* 0x0011ec000c101b04 */
[----:B0-----:R-:W0:Y:S01]  /*72a0*/  LDC.64 R2, c[0x4][RZ] ;  /* 0x01000000ff027b82 */ /* 0x001e220000000a00 */
[----:B------:R-:W-:Y:S01]  /*72b0*/  HFMA2 R4, -RZ, RZ, 0, 3.88622283935546875e-05 ;  /* 0x0000028cff047431 */ /* 0x000fe200000001ff */
[----:B0-----:R0:W-:Y:S06]  /*72c0*/  STG.E.64 desc[UR4][R2.64+0x1448], R10 ;  /* 0x0014480a02007986 */ /* 0x0011ec000c101b04 */
[----:B0-----:R-:W0:Y:S01]  /*72d0*/  LDC.64 R2, c[0x4][RZ] ;  /* 0x01000000ff027b82 */ /* 0x001e220000000a00 */
[----:B------:R-:W-:Y:S01]  /*72e0*/  IMAD.MOV.U32 R10, RZ, RZ, 0x28d ;  /* 0x0000028dff0a7424 */ /* 0x000fe200078e00ff */
[----:B0-----:R0:W-:Y:S06]  /*72f0*/  STG.E.64 desc[UR4][R2.64+0x1450], R6 ;  /* 0x0014500602007986 */ /* 0x0011ec000c101b04 */
[----:B0-----:R-:W0:Y:S01]  /*7300*/  LDC.64 R2, c[0x4][RZ] ;  /* 0x01000000ff027b82 */ /* 0x001e220000000a00 */
[----:B------:R-:W-:Y:S01]  /*7310*/  HFMA2 R6, -RZ, RZ, 0, 3.898143768310546875e-05 ;  /* 0x0000028eff067431 */ /* 0x000fe200000001ff */
[----:B0-----:R0:W-:Y:S06]  /*7320*/  STG.E.64 desc[UR4][R2.64+0x1458], R8 ;  /* 0x0014580802007986 */ /* 0x0011ec000c101b04 */
[----:B0-----:R-:W0:Y:S01]  /*7330*/  LDC.64 R2, c[0x4][RZ] ;  /* 0x01000000ff027b82 */ /* 0x001e220000000a00 */
[----:B------:R-:W-:Y:S01]  /*7340*/  IMAD.MOV.U32 R8, RZ, RZ, 0x28f ;  /* 0x0000028fff087424 */ /* 0x000fe200078e00ff */
[----:B0-----:R0:W-:Y:S06]  /*7350*/  STG.E.64 desc[UR4][R2.64+0x1460], R4 ;  /* 0x0014600402007986 */ /* 0x0011ec000c101b04 */
[----:B0-----:R-:W0:Y:S01]  /*7360*/  LDC.64 R2, c[0x4][RZ] ;  /* 0x01000000ff027b82 */ /* 0x001e220000000a00 */
[----:B------:R-:W-:Y:S01]  /*7370*/  HFMA2 R4, -RZ, RZ, 0, 3.910064697265625e-05 ;  /* 0x00000290ff047431 */ /* 0x000fe200000001ff */
[----:B0-----:R0:W-:Y:S06]  /*7380*/  STG.E.64 desc[UR4][R2.64+0x1468], R10 ;  /* 0x0014680a02007986 */ /* 0x0011ec000c101b04 */
[----:B0-----:R-:W0:Y:S01]  /*7390*/  LDC.64 R2, c[0x4][RZ] ;  /* 0x01000000ff027b82 */ /* 0x001e220000000a00 */
[----:B------:R-:W-:Y:S01]  /*73a0*/  IMAD.MOV.U32 R10, RZ, RZ, 0x291 ;  /* 0x00000291ff0a7424 */ /* 0x000fe200078e00ff */
[----:B0-----:R0:W-:Y:S06]  /*73b0*/  STG.E.64 desc[UR4][R2.64+0x1470], R6 ;  /* 0x0014700602007986 */ /* 0x0011ec000c101b04 */
[----:B0-----:R-:W0:Y:S01]  /*73c0*/  LDC.64 R2, c[0x4][RZ] ;  /* 0x01000000ff027b82 */ /* 0x001e220000000a00 */
[----:B------:R-:W-:Y:S01]  /*73d0*/  HFMA2 R6, -RZ, RZ, 0, 3.921985626220703125e-05 ;  /* 0x00000292ff067431 */ /* 0x000fe200000001ff */
[----:B0-----:R0:W-:Y:S06]  /*73e0*/  STG.E.64 desc[UR4][R2.64+0x1478], R8 ;  /* 0x0014780802007986 */ /* 0x0011ec000c101b04 */
[----:B0-----:R-:W0:Y:S01]  /*73f0*/  LDC.64 R2, c[0x4][RZ] ;  /* 0x01000000ff027b82 */ /* 0x001e220000000a00 */
[----:B------:R-:W-:Y:S01]  /*7400*/  IMAD.MOV.U32 R8, RZ, RZ, 0x293 ;  /* 0x00000293ff087424 */ /* 0x000fe200078e00ff */
[----:B0-----:R0:W-:Y:S06]  /*7410*/  STG.E.64 desc[UR4][R2.64+0x1480], R4 ;  /* 0x0014800402007986 */ /* 0x0011ec000c101b04 */
[----:B0-----:R-:W0:Y:S01]  /*7420*/  LDC.64 R2, c[0x4][RZ] ;  /* 0x01000000ff027b82 */ /* 0x001e220000000a00 */
[----:B------:R-:W-:Y:S01]  /*7430*/  HFMA2 R4, -RZ, RZ, 0, 3.93390655517578125e-05 ;  /* 0x00000294ff047431 */ /* 0x000fe200000001ff */
[----:B0-----:R0:W-:Y:S06]  /*7440*/  STG.E.64 desc[UR4][R2.64+0x1488], R10 ;  /* 0x0014880a02007986 */ /* 0x0011ec000c101b04 */
[----:B0-----:R-:W0:Y:S01]  /*7450*/  LDC.64 R2, c[0x4][RZ] ;  /* 0x01000000ff027b82 */ /* 0x001e220000000a00 */
[----:B------:R-:W-:Y:S01]  /*7460*/  IMAD.MOV.U32 R10, RZ, RZ, 0x295 ;  /* 0x00000295ff0a7424 */ /* 0x000fe200078e00ff */
[----:B0-----:R0:W-:Y:S06]  /*7470*/  STG.E.64 desc[UR4][R2.64+0x1490], R6 ;  /* 0x0014900602007986 */ /* 0x0011ec000c101b04 */
[----:B0-----:R-:W0:Y:S01]  /*7480*/  LDC.64 R2, c[0x4][RZ] ;  /* 0x01000000ff027b82 */ /* 0x001e220000000a00 */
[----:B------:R-:W-:Y:S01]  /*7490*/  HFMA2 R6, -RZ, RZ, 0, 3.945827484130859375e-05 ;  /* 0x00000296ff067431 */ /* 0x000fe200000001ff */
[----:B0-----:R0:W-:Y:S06]  /*74a0*/  STG.E.64 desc[UR4][R2.64+0x1498], R8 ;  /* 0x0014980802007986 */ /* 0x0011ec000c101b04 */
[----:B0-----:R-:W0:Y:S01]  /*74b0*/  LDC.64 R2, c[0x4][RZ] ;  /* 0x01000000ff027b82 */ /* 0x001e220000000a00 */
[----:B------:R-:W-:Y:S01]  /*74c0*/  IMAD.MOV.U32 R8, RZ, RZ, 0x297 ;  /* 0x00000297ff087424 */ /* 0x000fe200078e00ff */
[----:B0-----:R0:W-:Y:S06]  /*74d0*/  STG.E.64 desc[UR4][R2.64+0x14a0], R4 ;  /* 0x0014a00402007986 */ /* 0x0011ec000c101b04 */
[----:B0-----:R-:W0:Y:S01]  /*74e0*/  LDC.64 R2, c[0x4][RZ] ;  /* 0x01000000ff027b82 */ /* 0x001e220000000a00 */
[----:B------:R-:W-:Y:S01]  /*74f0*/  HFMA2 R4, -RZ, RZ, 0, 3.9577484130859375e-05 ;  /* 0x00000298ff047431 */ /* 0x000fe200000001ff */
[----:B0-----:R0:W-:Y:S06]  /*7500*/  STG.E.64 desc[UR4][R2.64+0x14a8], R10 ;  /* 0x0014a80a02007986 */ /* 0x0011ec000c101b04 */
[----:B0-----:R-:W0:Y:S01]  /*7510*/  LDC.64 R2, c[0x4][RZ] ;  /* 0x01000000ff027b82 */ /* 0x001e220000000a00 */
[----:B------:R-:W-:Y:S01]  /*7520*/  IMAD.MOV.U32 R10, RZ, RZ, 0x299 ;  /* 0x00000299ff0a7424 */ /* 0x000fe200078e00ff */
[----:B0-----:R0:W-:Y:S06]  /*7530*/  STG.E.64 desc[UR4][R2.64+0x14b0], R6 ;  /* 0x0014b00602007986 */ /* 0x0011ec000c101b04 */
[----:B0-----:R-:W0:Y:S01]  /*7540*/  LDC.64 R2, c[0x4][RZ] ;  /* 0x01000000ff027b82 */ /* 0x001e220000000a00 */
[----:B------:R-:W-:Y:S01]  /*7550*/  HFMA2 R6, -RZ, RZ, 0, 3.969669342041015625e-05 ;  /* 0x0000029aff067431 */ /* 0x000fe200000001ff */
[----:B0-----:R0:W-:Y:S06]  /*7560*/  STG.E.64 desc[UR4][R2.64+0x14b8], R8 ;  /* 0x0014b80802007986 */ /* 0x0011ec000c101b04 */
[----:B0-----:R-:W0:Y:S01]  /*7570*/  LDC.64 R2, c[0x4][RZ] ;  /* 0x01000000ff027b82 */ /* 0x001e220000000a00 */
[----:B------:R-:W-:Y:S01]  /*7580*/  IMAD.MOV.U32 R8, RZ, RZ, 0x29b ;  /* 0x0000029bff087424 */ /* 0x000fe200078e00ff */
[----:B0-----:R0:W-:Y:S06]  /*7590*/  STG.E.64 desc[UR4][R2.64+0x14c0], R4 ;  /* 0x0014c00402007986 */ /* 0x0011ec000c101b04 */
[----:B0-----:R-:W0:Y:S01]  /*75a0*/  LDC.64 R2, c[0x4][RZ] ;  /* 0x01000000ff027b82 */ /* 0x001e220000000a00 */
[----:B------:R-:W-:Y:S01]  /*75b0*/  HFMA2 R4, -RZ, RZ, 0, 3.98159027099609375e-05 ;  /* 0x0000029cff047431 */ /* 0x000fe200000001ff */
[----:B0-----:R0:W-:Y:S06]  /*75c0*/  STG.E.64 desc[UR4][R2.64+0x14c8], R10 ;  /* 0x0014c80a02007986 */ /* 0x0011ec000c101b04 */
[----:B0-----:R-:W0:Y:S01]  /*75d0*/  LDC.64 R2, c[0x4][RZ] ;  /* 0x01000000ff027b82 */ /* 0x001e220000000a00 */
[----:B------:R-:W-:Y:S01]  /*75e0*/  IMAD.MOV.U32 R10, RZ, RZ, 0x29d ;  /* 0x0000029dff0a7424 */ /* 0x000fe200078e00ff */
[----:B0-----:R0:W-:Y:S06]  /*75f0*/  STG.E.64 desc[UR4][R2.64+0x14d0], R6 ;  /* 0x0014d00602007986 */ /* 0x0011ec000c101b04 */
[----:B0-----:R-:W0:Y:S01]  /*7600*/  LDC.64 R2, c[0x4][RZ] ;  /* 0x01000000ff027b82 */ /* 0x001e220000000a00 */
[----:B------:R-:W-:Y:S01]  /*7610*/  HFMA2 R6, -RZ, RZ, 0, 3.993511199951171875e-05 ;  /* 0x0000029eff067431 */ /* 0x000fe200000001ff */
[----:B0-----:R0:W-:Y:S06]  /*7620*/  STG.E.64 desc[UR4][R2.64+0x14d8], R8 ;  /* 0x0014d80802007986 */ /* 0x0011ec000c101b04 */
[----:B0-----:R-:W0:Y:S01]  /*7630*/  LDC.64 R2, c[0x4][RZ] ;  /* 0x01000000ff027b82 */ /* 0x001e220000000a00 */
[----:B------:R-:W-:Y:S01]  /*7640*/  IMAD.MOV.U32 R8, RZ, RZ, 0x29f ;  /* 0x0000029fff087424 */ /* 0x000fe200078e00ff */
[----:B0-----:R0:W-:Y:S06]  /*7650*/  STG.E.64 desc[UR4][R2.64+0x14e0], R4 ;  /* 0x0014e00402007986 */ /* 0x0011ec000c101b04 */
[----:B0-----:R-:W0:Y:S01]  /*7660*/  LDC.64 R2, c[0x4][RZ] ;  /* 0x01000000ff027b82 */ /* 0x001e220000000a00 */
[----:B------:R-:W-:Y:S01]  /*7670*/  HFMA2 R4, -RZ, RZ, 0, 4.00543212890625e-05 ;  /* 0x000002a0ff047431 */ /* 0x000fe200000001ff */
[----:B0-----:R0:W-:Y:S06]  /*7680*/  STG.E.64 desc[UR4][R2.64+0x14e8], R10 ;  /* 0x0014e80a02007986 */ /* 0x0011ec000c101b04 */
[----:B0-----:R-:W0:Y:S01]  /*7690*/  LDC.64 R2, c[0x4][RZ] ;  /* 0x01000000ff027b82 */ /* 0x001e220000000a00 */
[----:B------:R-:W-:Y:S01]  /*76a0*/  IMAD.MOV.U32 R10, RZ, RZ, 0x2a1 ;  /* 0x000002a1ff0a7424 */ /* 0x000fe200078e00ff */
[----:B0-----:R0:W-:Y:S06]  /*76b0*/  STG.E.64 desc[UR4][R2.64+0x14f0], R6 ;  /* 0x0014f00602007986 */ /* 0x0011ec000c101b04 */
[----:B0-----:R-:W0:Y:S01]  /*76c0*/  LDC.64 R2, c[0x4][RZ] ;  /* 0x01000000ff027b82 */ /* 0x001e220000000a00 */
[----:B------:R-:W-:Y:S01]  /*76d0*/  HFMA2 R6, -RZ, RZ, 0, 4.017353057861328125e-05 ;  /* 0x000002a2ff067431 */ /* 0x000fe200000001ff */
[----:B0-----:R0:W-:Y:S06]  /*76e0*/  STG.E.64 desc[UR4][R2.64+0x14f8], R8 ;  /* 0x0014f80802007986 */ /* 0x0011ec000c101b04 */
[----:B0-----:R-:W0:Y:S01]  /*76f0*/  LDC.64 R2, c[0x4][RZ] ;  /* 0x01000000ff027b82 */ /* 0x001e220000000a00 */
[----:B------:R-:W-:Y:S01]  /*7700*/  IMAD.MOV.U32 R8, RZ, RZ, 0x2a3 ;  /* 0x000002a3ff087424 */ /* 0x000fe200078e00ff */
[----:B0-----:R0:W-:Y:S06]  /*7710*/  STG.E.64 desc[UR4][R2.64+0x1500], R4 ;  /* 0x0015000402007986 */ /* 0x0011ec000c101b04 */
[----:B0-----:R-:W0:Y:S01]  /*7720*/  LDC.64 R2, c[0x4][RZ] ;  /* 0x01000000ff027b82 */ /* 0x001e220000000a00 */
[----:B------:R-:W-:Y:S01]  /*7730*/  HFMA2 R4, -RZ, RZ, 0, 4.02927398681640625e-05 ;  /* 0x000002a4ff047431 */ /* 0x000fe200000001ff */
[----:B0-----:R0:W-:Y:S06]  /*7740*/  STG.E.64 desc[UR4][R2.64+0x1508], R10 ;  /* 0x0015080a02007986 */ /* 0x0011ec000c101b04 */
[----:B0-----:R-:W0:Y:S01]  /*7750*/  LDC.64 R2, c[0x4][RZ] ;  /* 0x01000000ff027b82 */ /* 0x001e220000000a00 */
[----:B------:R-:W-:Y:S01]  /*7760*/  IMAD.MOV.U32 R10, RZ, RZ, 0x2a5 ;  /* 0x000002a5ff0a7424 */ /* 0x000fe200078e00ff */
[----:B0-----:R0:W-:Y:S06]  /*7770*/  STG.E.64 desc[UR4][R2.64+0x1510], R6 ;  /* 0x0015100602007986 */ /* 0x0011ec000c101b04 */
[----:B0-----:R-:W0:Y:S01]  /*7780*/  LDC.64 R2, c[0x4][RZ] ;  /* 0x01000000ff027b82 */ /* 0x001e220000000a00 */
[----:B------:R-:W-:Y:S01]  /*7790*/  HFMA2 R6, -RZ, RZ, 0, 4.041194915771484375e-05 ;  /* 0x000002a6ff067431 */ /* 0x000fe200000001ff */
[----:B0-----:R0:W-:Y:S06]  /*77a0*/  STG.E.64 desc[UR4][R2.64+0x1518], R8 ;  /* 0x0015180802007986 */ /* 0x0011ec000c101b04 */
[----:B0-----:R-:W0:Y:S01]  /*77b0*/  LDC.64 R2, c[0x4][RZ] ;  /* 0x01000000ff027b82 */ /* 0x001e220000000a00 */
[----:B------:R-:W-:Y:S01]  /*77c0*/  IMAD.MOV.U32 R8, RZ, RZ, 0x2a7 ;  /* 0x000002a7ff087424 */ /* 0x000fe200078e00ff */
[----:B0-----:R0:W-:Y:S06]  /*77d0*/  STG.E.64 desc[UR4][R2.64+0x1520], R4 ;  /* 0x0015200402007986 */ /* 0x0011ec000c101b04 */
[----:B0-----:R-:W0:Y:S01]  /*77e0*/  LDC.64 R2, c[0x4][RZ] ;  /* 0x01000000ff027b82 */ /* 0x001e220000000a00 */
[----:B------:R-:W-:Y:S01]  /*77f0*/  HFMA2 R4, -RZ, RZ, 0, 4.0531158447265625e-05 ;  /* 0x000002a8ff047431 */ /* 0x000fe200000001ff */
[----:B0-----:R0:W-:Y:S06]  /*7800*/  STG.E.64 desc[UR4][R2.64+0x1528], R10 ;  /* 0x0015280a02007986 */ /* 0x0011ec000c101b04 */
[----:B0-----:R-:W0:Y:S01]  /*7810*/  LDC.64 R2, c[0x4][RZ] ;  /* 0x01000000ff027b82 */ /* 0x001e220000000a00 */
[----:B------:R-:W-:Y:S01]  /*7820*/  IMAD.MOV.U32 R10, RZ, RZ, 0x2a9 ;  /* 0x000002a9ff0a7424 */ /* 0x000fe200078e00ff */
[----:B0-----:R0:W-:Y:S06]  /*7830*/  STG.E.64 desc[UR4][R2.64+0x1530], R6 ;  /* 0x0015300602007986 */ /* 0x0011ec000c101b04 */
[----:B0-----:R-:W0:Y:S01]  /*7840*/  LDC.64 R2, c[0x4][RZ] ;  /* 0x01000000ff027b82 */ /* 0x001e220000000a00 */
[----:B------:R-:W-:Y:S01]  /*7850*/  HFMA2 R6, -RZ, RZ, 0, 4.065036773681640625e-05 ;  /* 0x000002aaff067431 */ /* 0x000fe200000001ff */
[----:B0-----:R0:W-:Y:S06]  /*7860*/  STG.E.64 desc[UR4][R2.64+0x1538], R8 ;  /* 0x0015380802007986 */ /* 0x0011ec000c101b04 */
[----:B0-----:R-:W0:Y:S01]  /*7870*/  LDC.64 R2, c[0x4][RZ] ;  /* 0x01000000ff027b82 */ /* 0x001e220000000a00 */
[----:B------:R-:W-:Y:S01]  /*7880*/  IMAD.MOV.U32 R8, RZ, RZ, 0x2ab ;  /* 0x000002abff087424 */ /* 0x000fe200078e00ff */
[----:B0-----:R0:W-:Y:S06]  /*7890*/  STG.E.64 desc[UR4][R2.64+0x1540], R4 ;  /* 0x0015400402007986 */ /* 0x0011ec000c101b04 */
[----:B0-----:R-:W0:Y:S01]  /*78a0*/  LDC.64 R2, c[0x4][RZ] ;  /* 0x01000000ff027b82 */ /* 0x001e220000000a00 */
[----:B------:R-:W-:Y:S01]  /*78b0*/  HFMA2 R4, -RZ, RZ, 0, 4.07695770263671875e-05 ;  /* 0x000002acff047431 */ /* 0x000fe200000001ff */
[----:B0-----:R0:W-:Y:S06]  /*78c0*/  STG.E.64 desc[UR4][R2.64+0x1548], R10 ;  /* 0x0015480a02007986 */ /* 0x0011ec000c101b04 */
[----:B0-----:R-:W0:Y:S01]  /*78d0*/  LDC.64 R2, c[0x4][RZ] ;  /* 0x01000000ff027b82 */ /* 0x001e220000000a00 */
[----:B------:R-:W-:Y:S01]  /*78e0*/  IMAD.MOV.U32 R10, RZ, RZ, 0x2ad ;  /* 0x000002adff0a7424 */ /* 0x000fe200078e00ff */
[----:B0-----:R0:W-:Y:S06]  /*78f0*/  STG.E.64 desc[UR4][R2.64+0x1550], R6 ;  /* 0x0015500602007986 */ /* 0x0011ec000c101b04 */
[----:B0-----:R-:W0:Y:S01]  /*7900*/  LDC.64 R2, c[0x4][RZ] ;  /* 0x01000000ff027b82 */ /* 0x001e220000000a00 */
[----:B------:R-:W-:Y:S01]  /*7910*/  HFMA2 R6, -RZ, RZ, 0, 4.088878631591796875e-05 ;  /* 0x000002aeff067431 */ /* 0x000fe200000001ff */
[----:B0-----:R0:W-:Y:S06]  /*7920*/  STG.E.64 desc[UR4][R2.64+0x1558], R8 ;  /* 0x0015580802007986 */ /* 0x0011ec000c101b04 */
[----:B0-----:R-:W0:Y:S01]  /*7930*/  LDC.64 R2, c[0x4][RZ] ;  /* 0x01000000ff027b82 */ /* 0x001e220000000a00 */
[----:B------:R-:W-:Y:S01]  /*7940*/  IMAD.MOV.U32 R8, RZ, RZ, 0x2af ;  /* 0x000002afff087424 */ /* 0x000fe200078e00ff */
[----:B0-----:R0:W-:Y:S06]  /*7950*/  STG.E.64 desc[UR4][R2.64+0x1560], R4 ;  /* 0x0015600402007986 */ /* 0x0011ec000c101b04 */
[----:B0-----:R-:W0:Y:S01]  /*7960*/  LDC.64 R2, c[0x4][RZ] ;  /* 0x01000000ff027b82 */ /* 0x001e220000000a00 */
[----:B------:R-:W-:Y:S01]  /*7970*/  HFMA2 R4, -RZ, RZ, 0, 4.100799560546875e-05 ;  /* 0x000002b0ff047431 */ /* 0x000fe200000001ff */
[----:B0-----:R0:W-:Y:S06]  /*7980*/  STG.E.64 desc[UR4][R2.64+0x1568], R10 ;  /* 0x0015680a02007986 */ /* 0x0011ec000c101b04 */
[----:B0-----:R-:W0:Y:S01]  /*7990*/  LDC.64 R2, c[0x4][RZ] ;  /* 0x01000000ff027b82 */ /* 0x001e220000000a00 */
[----:B------:R-:W-:Y:S01]  /*79a0*/  IMAD.MOV.U32 R10, RZ, RZ, 0x2b1 ;  /* 0x000002b1ff0a7424 */ /* 0x000fe200078e00ff */
[----:B0-----:R0:W-:Y:S06]  /*79b0*/  STG.E.64 desc[UR4][R2.64+0x1570], R6 ;  /* 0x0015700602007986 */ /* 0x0011ec000c101b04 */
[----:B0-----:R-:W0:Y:S01]  /*79c0*/  LDC.64 R2, c[0x4][RZ] ;  /* 0x01000000ff027b82 */ /* 0x001e220000000a00 */
[----:B------:R-:W-:Y:S01]  /*79d0*/  HFMA2 R6, -RZ, RZ, 0, 4.112720489501953125e-05 ;  /* 0x000002b2ff067431 */ /* 0x000fe200000001ff */
[----:B0-----:R0:W-:Y:S06]  /*79e0*/  STG.E.64 desc[UR4][R2.64+0x1578], R8 ;  /* 0x0015780802007986 */ /* 0x0011ec000c101b04 */
[----:B0-----:R-:W0:Y:S01]  /*79f0*/  LDC.64 R2, c[0x4][RZ] ;  /* 0x01000000ff027b82 */ /* 0x001e220000000a00 */
[----:B------:R-:W-:Y:S01]  /*7a00*/  IMAD.MOV.U32 R8, RZ, RZ, 0x2b3 ;  /* 0x000002b3ff087424 */ /* 0x000fe200078e00ff */
[----:B0-----:R0:W-:Y:S06]  /*7a10*/  STG.E.64 desc[UR4][R2.64+0x1580], R4 ;  /* 0x0015800402007986 */ /* 0x0011ec000c101b04 */
[----:B0-----:R-:W0:Y:S01]  /*7a20*/  LDC.64 R2, c[0x4][RZ] ;  /* 0x01000000ff027b82 */ /* 0x001e220000000a00 */
[----:B------:R-:W-:Y:S01]  /*7a30*/  HFMA2 R4, -RZ, RZ, 0, 4.12464141845703125e-05 ;  /* 0x000002b4ff047431 */ /* 0x000fe200000001ff */
[----:B0-----:R0:W-:Y:S06]  /*7a40*/  STG.E.64 desc[UR4][R2.64+0x1588], R10 ;  /* 0x0015880a02007986 */ /* 0x0011ec000c101b04 */
[----:B0-----:R-:W0:Y:S01]  /*7a50*/  LDC.64 R2, c[0x4][RZ] ;  /* 0x01000000ff027b82 */ /* 0x001e220000000a00 */
[----:B------:R-:W-:Y:S01]  /*7a60*/  IMAD.MOV.U32 R10, RZ, RZ, 0x2b5 ;  /* 0x000002b5ff0a7424 */ /* 0x000fe200078e00ff */
[----:B0-----:R0:W-:Y:S06]  /*7a70*/  STG.E.64 desc[UR4][R2.64+0x1590], R6 ;  /* 0x0015900602007986 */ /* 0x0011ec000c101b04 */
[----:B0-----:R-:W0:Y:S01]  /*7a80*/  LDC.64 R2, c[0x4][RZ] ;  /* 0x01000000ff027b82 */ /* 0x001e220000000a00 */
[----:B------:R-:W-:Y:S01]  /*7a90*/  HFMA2 R6, -RZ, RZ, 0, 4.136562347412109375e-05 ;  /* 0x000002b6ff067431 */ /* 0x000fe200000001ff */
[----:B0-----:R0:W-:Y:S06]  /*7aa0*/  STG.E.64 desc[UR4][R2.64+0x1598], R8 ;  /* 0x0015980802007986 */ /* 0x0011ec000c101b04 */
[----:B0-----:R-:W0:Y:S01]  /*7ab0*/  LDC.64 R2, c[0x4][RZ] ;  /* 0x01000000ff027b82 */ /* 0x001e220000000a00 */
[----:B------:R-:W-:Y:S01]  /*7ac0*/  IMAD.MOV.U32 R8, RZ, RZ, 0x2b7 ;  /* 0x000002b7ff087424 */ /* 0x000fe200078e00ff */
[----:B0-----:R0:W-:Y:S06]  /*7ad0*/  STG.E.64 desc[UR4][R2.64+0x15a0], R4 ;  /* 0x0015a00402007986 */ /* 0x0011ec000c101b04 */
[----:B0-----:R-:W0:Y:S01]  /*7ae0*/  LDC.64 R2, c[0x4][RZ] ;  /* 0x01000000ff027b82 */ /* 0x001e220000000a00 */
[----:B------:R-:W-:Y:S01]  /*7af0*/  HFMA2 R4, -RZ, RZ, 0, 4.1484832763671875e-05 ;  /* 0x000002b8ff047431 */ /* 0x000fe200000001ff */
[----:B0-----:R0:W-:Y:S06]  /*7b00*/  STG.E.64 desc[UR4][R2.64+0x15a8], R10 ;  /* 0x0015a80a02007986 */ /* 0x0011ec000c101b04 */
[----:B0-----:R-:W0:Y:S01]  /*7b10*/  LDC.64 R2, c[0x4][RZ] ;  /* 0x01000000ff027b82 */ /* 0x001e220000000a00 */
[----:B------:R-:W-:Y:S01]  /*7b20*/  IMAD.MOV.U32 R10, RZ, RZ, 0x2b9 ;  /* 0x000002b9ff0a7424 */ /* 0x000fe200078e00ff */
[----:B0-----:R0:W-:Y:S06]  /*7b30*/  STG.E.64 desc[UR4][R2.64+0x15b0], R6 ;  /* 0x0015b00602007986 */ /* 0x0011ec000c101b04 */
[----:B0-----:R-:W0:Y:S01]  /*7b40*/  LDC.64 R2, c[0x4][RZ] ;  /* 0x01000000ff027b82 */ /* 0x001e220000000a00 */
[----:B------:R-:W-:Y:S01]  /*7b50*/  HFMA2 R6, -RZ, RZ, 0, 4.160404205322265625e-05 ;  /* 0x000002baff067431 */ /* 0x000fe200000001ff */
[----:B0-----:R0:W-:Y:S06]  /*7b60*/  STG.E.64 desc[UR4][R2.64+0x15b8], R8 ;  /* 0x0015b80802007986 */ /* 0x0011ec000c101b04 */
[----:B0-----:R-:W0:Y:S01]  /*7b70*/  LDC.64 R2, c[0x4][RZ] ;  /* 0x01000000ff027b82 */ /* 0x001e220000000a00 */
[----:B------:R-:W-:Y:S01]  /*7b80*/  IMAD.MOV.U32 R8, RZ, RZ, 0x2bb ;  /* 0x000002bbff087424 */ /* 0x000fe200078e00ff */
[----:B0-----:R0:W-:Y:S06]  /*7b90*/  STG.E.64 desc[UR4][R2.64+0x15c0], R4 ;  /* 0x0015c00402007986 */ /* 0x0011ec000c101b04 */
[----:B0-----:R-:W0:Y:S01]  /*7ba0*/  LDC.64 R2, c[0x4][RZ] ;  /* 0x01000000ff027b82 */ /* 0x001e220000000a00 */
[----:B------:R-:W-:Y:S01]  /*7bb0*/  HFMA2 R4, -RZ, RZ, 0, 4.17232513427734375e-05 ;  /* 0x000002bcff047431 */ /* 0x000fe200000001ff */
[----:B0-----:R0:W-:Y:S06]  /*7bc0*/  STG.E.64 desc[UR4][R2.64+0x15c8], R10 ;  /* 0x0015c80a02007986 */ /* 0x0011ec000c101b04 */
[----:B0-----:R-:W0:Y:S01]  /*7bd0*/  LDC.64 R2, c[0x4][RZ] ;  /* 0x01000000ff027b82 */ /* 0x001e220000000a00 */
[----:B------:R-:W-:Y:S01]  /*7be0*/  IMAD.MOV.U32 R10, RZ, RZ, 0x2bd ;  /* 0x000002bdff0a7424 */ /* 0x000fe200078e00ff */
[----:B0-----:R0:W-:Y:S06]  /*7bf0*/  STG.E.64 desc[UR4][R2.64+0x15d0], R6 ;  /* 0x0015d00602007986 */ /* 0x0011ec000c101b04 */
[----:B0-----:R-:W0:Y:S01]  /*7c00*/  LDC.64 R2, c[0x4][RZ] ;  /* 0x01000000ff027b82 */ /* 0x001e220000000a00 */
[----:B------:R-:W-:Y:S01]  /*7c10*/  HFMA2 R6, -RZ, RZ, 0, 4.184246063232421875e-05 ;  /* 0x000002beff067431 */ /* 0x000fe200000001ff */
[----:B0-----:R0:W-:Y:S06]  /*7c20*/  STG.E.64 desc[UR4][R2.64+0x15d8], R8 ;  /* 0x0015d80802007986 */ /* 0x0011ec000c101b04 */
[----:B0-----:R-:W0:Y:S01]  /*7c30*/  LDC.64 R2, c[0x4][RZ] ;  /* 0x01000000ff027b82 */ /* 0x001e220000000a00 */
[----:B------:R-:W-:Y:S01]  /*7c40*/  IMAD.MOV.U32 R8, RZ, RZ, 0x2bf ;  /* 0x000002bfff087424 */ /* 0x000fe200078e00ff */
[----:B0-----:R0:W-:Y:S06]  /*7c50*/  STG.E.64 desc[UR4][R2.64+0x15e0], R4 ;  /* 0x0015e00402007986 */ /* 0x0011ec000c101b04 */
[----:B0-----:R-:W0:Y:S01]  /*7c60*/  LDC.64 R2, c[0x4][RZ] ;  /* 0x01000000ff027b82 */ /* 0x001e220000000a00 */
[----:B------:R-:W-:Y:S01]  /*7c70*/  HFMA2 R4, -RZ, RZ, 0, 4.1961669921875e-05 ;  /* 0x000002c0ff047431 */ /* 0x000fe200000001ff */
[----:B0-----:R0:W-:Y:S06]  /*7c80*/  STG.E.64 desc[UR4][R2.64+0x15e8], R10 ;  /* 0x0015e80a02007986 */ /* 0x0011ec000c101b04 */
[----:B0-----:R-:W0:Y:S01]  /*7c90*/  LDC.64 R2, c[0x4][RZ] ;  /* 0x01000000ff027b82 */ /* 0x001e220000000a00 */
[----:B------:R-:W-:Y:S01]  /*7ca0*/  IMAD.MOV.U32 R10, RZ, RZ, 0x2c1 ;  /* 0x000002c1ff0a7424 */ /* 0x000fe200078e00ff */
[----:B0-----:R0:W-:Y:S06]  /*7cb0*/  STG.E.64 desc[UR4][R2.64+0x15f0], R6 ;  /* 0x0015f00602007986 */ /* 0x0011ec000c101b04 */
[----:B0-----:R-:W0:Y:S01]  /*7cc0*/  LDC.64 R2, c[0x4][RZ] ;  /* 0x01000000ff027b82 */ /* 0x001e220000000a00 */
[----:B------:R-:W-:Y:S01]  /*7cd0*/  HFMA2 R6, -RZ, RZ, 0, 4.208087921142578125e-05 ;  /* 0x000002c2ff067431 */ /* 0x000fe200000001ff */
[----:B0-----:R0:W-:Y:S06]  /*7ce0*/  STG.E.64 desc[UR4][R2.64+0x15f8], R8 ;  /* 0x0015f80802007986 */ /* 0x0011ec000c101b04 */
[----:B0-----:R-:W0:Y:S01]  /*7cf0*/  LDC.64 R2, c[0x4][RZ] ;  /* 0x01000000ff027b82 */ /* 0x001e220000000a00 */
[----:B------:R-:W-:Y:S01]  /*7d00*/  IMAD.MOV.U32 R8, RZ, RZ, 0x2c3 ;  /* 0x000002c3ff087424 */ /* 0x000fe200078e00ff */
[----:B0-----:R0:W-:Y:S06]  /*7d10*/  STG.E.64 desc[UR4][R2.64+0x1600], R4 ;  /* 0x0016000402007986 */ /* 0x0011ec000c101b04 */
[----:B0-----:R-:W0:Y:S01]  /*7d20*/  LDC.64 R2, c[0x4][RZ] ;  /* 0x01000000ff027b82 */ /* 0x001e220000000a00 */
[----:B------:R-:W-:Y:S01]  /*7d30*/  HFMA2 R4, -RZ, RZ, 0, 4.22000885009765625e-05 ;  /* 0x000002c4ff047431 */ /* 0x000fe200000001ff */
[----:B0-----:R0:W-:Y:S06]  /*7d40*/  STG.E.64 desc[UR4][R2.64+0x1608], R10 ;  /* 0x0016080a02007986 */ /* 0x0011ec000c101b04 */
[----:B0-----:R-:W0:Y:S01]  /*7d50*/  LDC.64 R2, c[0x4][RZ] ;  /* 0x01000000ff027b82 */ /* 0x001e220000000a00 */
[----:B------:R-:W-:Y:S01]  /*7d60*/  IMAD.MOV.U32 R10, RZ, RZ, 0x2c5 ;  /* 0x000002c5ff0a7424 */ /* 0x000fe200078e00ff */
[----:B0-----:R0:W-:Y:S06]  /*7d70*/  STG.E.64 desc[UR4][R2.64+0x1610], R6 ;  /* 0x0016100602007986 */ /* 0x0011ec000c101b04 */
[----:B0-----:R-:W0:Y:S01]  /*7d80*/  LDC.64 R2, c[0x4][RZ] ;  /* 0x01000000ff027b82 */ /* 0x001e220000000a00 */
[----:B------:R-:W-:Y:S01]  /*7d90*/  HFMA2 R6, -RZ, RZ, 0, 4.231929779052734375e-05 ;  /* 0x000002c6ff067431 */ /* 0x000fe200000001ff */
[----:B0-----:R0:W-:Y:S06]  /*7da0*/  STG.E.64 desc[UR4][R2.64+0x1618], R8 ;  /* 0x0016180802007986 */ /* 0x0011ec000c101b04 */
[----:B0-----:R-:W0:Y:S01]  /*7db0*/  LDC.64 R2, c[0x4][RZ] ;  /* 0x01000000ff027b82 */ /* 0x001e220000000a00 */
[----:B------:R-:W-:Y:S01]  /*7dc0*/  IMAD.MOV.U32 R8, RZ, RZ, 0x2c7 ;  /* 0x000002c7ff087424 */ /* 0x000fe200078e00ff */
[----:B0-----:R0:W-:Y:S06]  /*7dd0*/  STG.E.64 desc[UR4][R2.64+0x1620], R4 ;  /* 0x0016200402007986 */ /* 0x0011ec000c101b04 */
[----:B0-----:R-:W0:Y:S01]  /*7de0*/  LDC.64 R2, c[0x4][RZ] ;  /* 0x01000000ff027b82 */ /* 0x001e220000000a00 */
[----:B------:R-:W-:Y:S01]  /*7df0*/  HFMA2 R4, -RZ, RZ, 0, 4.2438507080078125e-05 ;  /* 0x000002c8ff047431 */ /* 0x000fe200000001ff */
[----:B0-----:R0:W-:Y:S06]  /*7e00*/  STG.E.64 desc[UR4][R2.64+0x1628], R10 ;  /* 0x0016280a02007986 */ /* 0x0011ec000c101b04 */
[----:B0-----:R-:W0:Y:S01]  /*7e10*/  LDC.64 R2, c[0x4][RZ] ;  /* 0x01000000ff027b82 */ /* 0x001e220000000a00 */
[----:B------:R-:W-:Y:S01]  /*7e20*/  IMAD.MOV.U32 R10, RZ, RZ, 0x2c9 ;  /* 0x000002c9ff0a7424 */ /* 0x000fe200078e00ff */
[----:B0-----:R0:W-:Y:S06]  /*7e30*/  STG.E.64 desc[UR4][R2.64+0x1630], R6 ;  /* 0x0016300602007986 */ /* 0x0011ec000c101b04 */
[----:B0-----:R-:W0:Y:S01]  /*7e40*/  LDC.64 R2, c[0x4][RZ] ;  /* 0x01000000ff027b82 */ /* 0x001e220000000a00 */
[----:B------:R-:W-:Y:S01]  /*7e50*/  HFMA2 R6, -RZ, RZ, 0, 4.255771636962890625e-05 ;  /* 0x000002caff067431 */ /* 0x000fe200000001ff */
[----:B0-----:R0:W-:Y:S06]  /*7e60*/  STG.E.64 desc[UR4][R2.64+0x1638], R8 ;  /* 0x0016380802007986 */ /* 0x0011ec000c101b04 */
[----:B0-----:R-:W0:Y:S01]  /*7e70*/  LDC.64 R2, c[0x4][RZ] ;  /* 0x01000000ff027b82 */ /* 0x001e220000000a00 */
[----:B------:R-:W-:Y:S01]  /*7e80*/  IMAD.MOV.U32 R8, RZ, RZ, 0x2cb ;  /* 0x000002cbff087424 */ /* 0x000fe200078e00ff */
[----:B0-----:R0:W-:Y:S06]  /*7e90*/  STG.E.64 desc[UR4][R2.64+0x1640], R4 ;  /* 0x0016400402007986 */ /* 0x0011ec000c101b04 */
[----:B0-----:R-:W0:Y:S01]  /*7ea0*/  LDC.64 R2, c[0x4][RZ] ;  /* 0x01000000ff027b82 */ /* 0x001e220000000a00 */
[----:B------:R-:W-:Y:S01]  /*7eb0*/  HFMA2 R4, -RZ, RZ, 0, 4.26769256591796875e-05 ;  /* 0x000002ccff047431 */ /* 0x000fe200000001ff */
[----:B0-----:R0:W-:Y:S06]  /*7ec0*/  STG.E.64 desc[UR4][R2.64+0x1648], R10 ;  /* 0x0016480a02007986 */ /* 0x0011ec000c101b04 */
[----:B0-----:R-:W0:Y:S01]  /*7ed0*/  LDC.64 R2, c[0x4][RZ] ;  /* 0x01000000ff027b82 */ /* 0x001e220000000a00 */
[----:B------:R-:W-:Y:S01]  /*7ee0*/  IMAD.MOV.U32 R10, RZ, RZ, 0x2cd ;  /* 0x000002cdff0a7424 */ /* 0x000fe200078e00ff */
[----:B0-----:R0:W-:Y:S06]  /*7ef0*/  STG.E.64 desc[UR4][R2.64+0x1650], R6 ;  /* 0x0016500602007986 */ /* 0x0011ec000c101b04 */
[----:B0-----:R-:W0:Y:S01]  /*7f00*/  LDC.64 R2, c[0x4][RZ] ;  /* 0x01000000ff027b82 */ /* 0x001e220000000a00 */
[----:B------:R-:W-:Y:S01]  /*7f10*/  HFMA2 R6, -RZ, RZ, 0, 4.279613494873046875e-05 ;  /* 0x000002ceff067431 */ /* 0x000fe200000001ff */
[----:B0-----:R0:W-:Y:S06]  /*7f20*/  STG.E.64 desc[UR4][R2.64+0x1658], R8 ;  /* 0x0016580802007986 */ /* 0x0011ec000c101b04 */
[----:B0-----:R-:W0:Y:S01]  /*7f30*/  LDC.64 R2, c[0x4][RZ] ;  /* 0x01000000ff027b82 */ /* 0x001e220000000a00 */
[----:B------:R-:W-:Y:S01]  /*7f40*/  IMAD.MOV.U32 R8, RZ, RZ, 0x2cf ;  /* 0x000002cfff087424 */ /* 0x000fe200078e00ff */
[----:B0-----:R0:W-:Y:S06]  /*7f50*/  STG.E.64 desc[UR4][R2.64+0x1660], R4 ;  /* 0x0016600402007986 */ /* 0x0011ec000c101b04 */
[----:B0-----:R-:W0:Y:S01]  /*7f60*/  LDC.64 R2, c[0x4][RZ] ;  /* 0x01000000ff027b82 */ /* 0x001e220000000a00 */
[----:B------:R-:W-:Y:S01]  /*7f70*/  HFMA2 R4, -RZ, RZ, 0, 4.291534423828125e-05 ;  /* 0x000002d0ff047431 */ /* 0x000fe200000001ff */
[----:B0-----:R0:W-:Y:S06]  /*7f80*/  STG.E.64 desc[UR4][R2.64+0x1668], R10 ;  /* 0x0016680a02007986 */ /* 0x0011ec000c101b04 */
[----:B0-----:R-:W0:Y:S01]  /*7f90*/  LDC.64 R2, c[0x4][RZ] ;  /* 0x01000000ff027b82 */ /* 0x001e220000000a00 */
[----:B------:R-:W-:Y:S01]  /*7fa0*/  IMAD.MOV.U32 R10, RZ, RZ, 0x2d1 ;  /* 0x000002d1ff0a7424 */ /* 0x000fe200078e00ff */
[----:B0-----:R0:W-:Y:S06]  /*7fb0*/  STG.E.64 desc[UR4][R2.64+0x1670], R6 ;  /* 0x0016700602007986 */ /* 0x0011ec000c101b04 */
[----:B0-----:R-:W0:Y:S01]  /*7fc0*/  LDC.64 R2, c[0x4][RZ] ;  /* 0x01000000ff027b82 */ /* 0x001e220000000a00 */
[----:B------:R-:W-:Y:S01]  /*7fd0*/  HFMA2 R6, -RZ, RZ, 0, 4.303455352783203125e-05 ;  /* 0x000002d2ff067431 */ /* 0x000fe200000001ff */
[----:B0-----:R0:W-:Y:S06]  /*7fe0*/  STG.E.64 desc[UR4][R2.64+0x1678], R8 ;  /* 0x0016780802007986 */ /* 0x0011ec000c101b04 */
[----:B0-----:R-:W0:Y:S01]  /*7ff0*/  LDC.64 R2, c[0x4][RZ] ;  /* 0x01000000ff027b82 */ /* 0x001e220000000a00 */
[----:B------:R-:W-:Y:S01]  /*8000*/  IMAD.MOV.U32 R8, RZ, RZ, 0x2d3 ;  /* 0x000002d3ff087424 */ /* 0x000fe200078e00ff */
[----:B0-----:R0:W-:Y:S06]  /*8010*/  STG.E.64 desc[UR4][R2.64+0x1680], R4 ;  /* 0x0016800402007986 */ /* 0x0011ec000c101b04 */
[----:B0-----:R-:W0:Y:S01]  /*8020*/  LDC.64 R2, c[0x4][RZ] ;  /* 0x01000000ff027b82 */ /* 0x001e220000000a00 */
[----:B------:R-:W-:Y:S01]  /*8030*/  HFMA2 R4, -RZ, RZ, 0, 4.31537628173828125e-05 ;  /* 0x000002d4ff047431 */ /* 0x000fe200000001ff */
[----:B0-----:R0:W-:Y:S06]  /*8040*/  STG.E.64 desc[UR4][R2.64+0x1688], R10 ;  /* 0x0016880a02007986 */ /* 0x0011ec000c101b04 */
[----:B0-----:R-:W0:Y:S01]  /*8050*/  LDC.64 R2, c[0x4][RZ] ;  /* 0x01000000ff027b82 */ /* 0x001e220000000a00 */
[----:B------:R-:W-:Y:S01]  /*8060*/  IMAD.MOV.U32 R10, RZ, RZ, 0x2d5 ;  /* 0x000002d5ff0a7424 */ /* 0x000fe200078e00ff */
[----:B0-----:R0:W-:Y:S06]  /*8070*/  STG.E.64 desc[UR4][R2.64+0x1690], R6 ;  /* 0x0016900602007986 */ /* 0x0011ec000c101b04 */
[----:B0-----:R-:W0:Y:S01]  /*8080*/  LDC.64 R2, c[0x4][RZ] ;  /* 0x01000000ff027b82 */ /* 0x001e220000000a00 */
[----:B------:R-:W-:Y:S01]  /*8090*/  HFMA2 R6, -RZ, RZ, 0, 4.327297210693359375e-05 ;  /* 0x000002d6ff067431 */ /* 0x000fe200000001ff */
[----:B0-----:R0:W-:Y:S06]  /*80a0*/  STG.E.64 desc[UR4][R2.64+0x1698], R8 ;  /* 0x0016980802007986 */ /* 0x0011ec000c101b04 */
[----:B0-----:R-:W0:Y:S01]  /*80b0*/  LDC.64 R2, c[0x4][RZ] ;  /* 0x01000000ff027b82 */ /* 0x001e220000000a00 */
[----:B------:R-:W-:Y:S01]  /*80c0*/  IMAD.MOV.U32 R8, RZ, RZ, 0x2d7 ;  /* 0x000002d7ff087424 */ /* 0x000fe200078e00ff */
[----:B0-----:R0:W-:Y:S06]  /*80d0*/  STG.E.64 desc[UR4][R2.64+0x16a0], R4 ;  /* 0x0016a00402007986 */ /* 0x0011ec000c101b04 */
[----:B0-----:R-:W0:Y:S01]  /*80e0*/  LDC.64 R2, c[0x4][RZ] ;  /* 0x01000000ff027b82 */ /* 0x001e220000000a00 */
[----:B------:R-:W-:Y:S01]  /*80f0*/  HFMA2 R4, -RZ, RZ, 0, 4.3392181396484375e-05 ;  /* 0x000002d8ff047431 */ /* 0x000fe200000001ff */
[----:B0-----:R0:W-:Y:S06]  /*8100*/  STG.E.64 desc[UR4][R2.64+0x16a8], R10 ;  /* 0x0016a80a02007986 */ /* 0x0011ec000c101b04 */
[----:B0-----:R-:W0:Y:S01]  /*8110*/  LDC.64 R2, c[0x4][RZ] ;  /* 0x01000000ff027b82 */ /* 0x001e220000000a00 */
[----:B------:R-:W-:Y:S01]  /*8120*/  IMAD.MOV.U32 R10, RZ, RZ, 0x2d9 ;  /* 0x000002d9ff0a7424 */ /* 0x000fe200078e00ff */
[----:B0-----:R0:W-:Y:S06]  /*8130*/  STG.E.64 desc[UR4][R2.64+0x16b0], R6 ;  /* 0x0016b00602007986 */ /* 0x0011ec000c101b04 */
[----:B0-----:R-:W0:Y:S01]  /*8140*/  LDC.64 R2, c[0x4][RZ] ;  /* 0x01000000ff027b82 */ /* 0x001e220000000a00 */
[----:B------:R-:W-:Y:S01]  /*8150*/  HFMA2 R6, -RZ, RZ, 0, 4.351139068603515625e-05 ;  /* 0x000002daff067431 */ /* 0x000fe200000001ff */
[----:B0-----:R0:W-:Y:S06]  /*8160*/  STG.E.64 desc[UR4][R2.64+0x16b8], R8 ;  /* 0x0016b80802007986 */ /* 0x0011ec000c101b04 */
[----:B0-----:R-:W0:Y:S01]  /*8170*/  LDC.64 R2, c[0x4][RZ] ;  /* 0x01000000ff027b82 */ /* 0x001e220000000a00 */
[----:B------:R-:W-:Y:S01]  /*8180*/  IMAD.MOV.U32 R8, RZ, RZ, 0x2db ;  /* 0x000002dbff087424 */ /* 0x000fe200078e00ff */
[----:B0-----:R0:W-:Y:S06]  /*8190*/  STG.E.64 desc[UR4][R2.64+0x16c0], R4 ;  /* 0x0016c00402007986 */ /* 0x0011ec000c101b04 */
[----:B0-----:R-:W0:Y:S01]  /*81a0*/  LDC.64 R2, c[0x4][RZ] ;  /* 0x01000000ff027b82 */ /* 0x001e220000000a00 */
[----:B------:R-:W-:Y:S01]  /*81b0*/  HFMA2 R4, -RZ, RZ, 0, 4.36305999755859375e-05 ;  /* 0x000002dcff047431 */ /* 0x000fe200000001ff */
[----:B0-----:R0:W-:Y:S06]  /*81c0*/  STG.E.64 desc[UR4][R2.64+0x16c8], R10 ;  /* 0x0016c80a02007986 */ /* 0x0011ec000c101b04 */
[----:B0-----:R-:W0:Y:S01]  /*81d0*/  LDC.64 R2, c[0x4][RZ] ;  /* 0x01000000ff027b82 */ /* 0x001e220000000a00 */
[----:B------:R-:W-:Y:S01]  /*81e0*/  IMAD.MOV.U32 R10, RZ, RZ, 0x2dd ;  /* 0x000002ddff0a7424 */ /* 0x000fe200078e00ff */
[----:B0-----:R0:W-:Y:S06]  /*81f0*/  STG.E.64 desc[UR4][R2.64+0x16d0], R6 ;  /* 0x0016d00602007986 */ /* 0x0011ec000c101b04 */
[----:B0-----:R-:W0:Y:S01]  /*8200*/  LDC.64 R2, c[0x4][RZ] ;  /* 0x01000000ff027b82 */ /* 0x001e220000000a00 */
[----:B------:R-:W-:Y:S01]  /*8210*/  HFMA2 R6, -RZ, RZ, 0, 4.374980926513671875e-05 ;  /* 0x000002deff067431 */ /* 0x000fe200000001ff */
[----:B0-----:R0:W-:Y:S06]  /*8220*/  STG.E.64 desc[UR4][R2.64+0x16d8], R8 ;  /* 0x0016d80802007986 */ /* 0x0011ec000c101b04 */
[----:B0-----:R-:W0:Y:S01]  /*8230*/  LDC.64 R2, c[0x4][RZ] ;  /* 0x01000000ff027b82 */ /* 0x001e220000000a00 */
[----:B------:R-:W-:Y:S01]  /*8240*/  IMAD.MOV.U32 R8, RZ, RZ, 0x2df ;  /* 0x000002dfff087424 */ /* 0x000fe200078e00ff */
[----:B0-----:R0:W-:Y:S06]  /*8250*/  STG.E.64 desc[UR4][R2.64+0x16e0], R4 ;  /* 0x0016e00402007986 */ /* 0x0011ec000c101b04 */
[----:B0-----:R-:W0:Y:S01]  /*8260*/  LDC.64 R2, c[0x4][RZ] ;  /* 0x01000000ff027b82 */ /* 0x001e220000000a00 */
[----:B------:R-:W-:Y:S01]  /*8270*/  HFMA2 R4, -RZ, RZ, 0, 4.38690185546875e-05 ;  /* 0x000002e0ff047431 */ /* 0x000fe200000001ff */
[----:B0-----:R0:W-:Y:S06]  /*8280*/  STG.E.64 desc[UR4][R2.64+0x16e8], R10 ;  /* 0x0016e80a02007986 */ /* 0x0011ec000c101b04 */
[----:B0-----:R-:W0:Y:S01]  /*8290*/  LDC.64 R2, c[0x4][RZ] ;  /* 0x01000000ff027b82 */ /* 0x001e220000000a00 */
[----:B------:R-:W-:Y:S01]  /*82a0*/  IMAD.MOV.U32 R10, RZ, RZ, 0x2e1 ;  /* 0x000002e1ff0a7424 */ /* 0x000fe200078e00ff */
[----:B0-----:R0:W-:Y:S06]  /*82b0*/  STG.E.64 desc[UR4][R2.64+0x16f0], R6 ;  /* 0x0016f00602007986 */ /* 0x0011ec000c101b04 */
[----:B0-----:R-:W0:Y:S01]  /*82c0*/  LDC.64 R2, c[0x4][RZ] ;  /* 0x01000000ff027b82 */ /* 0x001e220000000a00 */
[----:B------:R-:W-:Y:S01]  /*82d0*/  HFMA2 R6, -RZ, RZ, 0, 4.398822784423828125e-05 ;  /* 0x000002e2ff067431 */ /* 0x000fe200000001ff */
[----:B0-----:R0:W-:Y:S06]  /*82e0*/  STG.E.64 desc[UR4][R2.64+0x16f8], R8 ;  /* 0x0016f80802007986 */ /* 0x0011ec000c101b04 */
[----:B0-----:R-:W0:Y:S01]  /*82f0*/  LDC.64 R2, c[0x4][RZ] ;  /* 0x01000000ff027b82 */ /* 0x001e220000000a00 */
[----:B------:R-:W-:Y:S01]  /*8300*/  IMAD.MOV.U32 R8, RZ, RZ, 0x2e3 ;  /* 0x000002e3ff087424 */ /* 0x000fe200078e00ff */
[----:B0-----:R0:W-:Y:S06]  /*8310*/  STG.E.64 desc[UR4][R2.64+0x1700], R4 ;  /* 0x0017000402007986 */ /* 0x0011ec000c101b04 */
[----:B0-----:R-:W0:Y:S01]  /*8320*/  LDC.64 R2, c[0x4][RZ] ;  /* 0x01000000ff027b82 */ /* 0x001e220000000a00 */
[----:B------:R-:W-:Y:S01]  /*8330*/  HFMA2 R4, -RZ, RZ, 0, 4.41074371337890625e-05 ;  /* 0x000002e4ff047431 */ /* 0x000fe200000001ff */
[----:B0-----:R0:W-:Y:S06]  /*8340*/  STG.E.64 desc[UR4][R2.64+0x1708], R10 ;  /* 0x0017080a02007986 */ /* 0x0011ec000c101b04 */
[----:B0-----:R-:W0:Y:S01]  /*8350*/  LDC.64 R2, c[0x4][RZ] ;  /* 0x01000000ff027b82 */ /* 0x001e220000000a00 */
[----:B------:R-:W-:Y:S01]  /*8360*/  IMAD.MOV.U32 R10, RZ, RZ, 0x2e5 ;  /* 0x000002e5ff0a7424 */ /* 0x000fe200078e00ff */
[----:B0-----:R0:W-:Y:S06]  /*8370*/  STG.E.64 desc[UR4][R2.64+0x1710], R6 ;  /* 0x0017100602007986 */ /* 0x0011ec000c101b04 */
[----:B0-----:R-:W0:Y:S01]  /*8380*/  LDC.64 R2, c[0x4][RZ] ;  /* 0x01000000ff027b82 */ /* 0x001e220000000a00 */
[----:B------:R-:W-:Y:S01]  /*8390*/  HFMA2 R6, -RZ, RZ, 0, 4.422664642333984375e-05 ;  /* 0x000002e6ff067431 */ /* 0x000fe200000001ff */
[----:B0-----:R0:W-:Y:S06]  /*83a0*/  STG.E.64 desc[UR4][R2.64+0x1718], R8 ;  /* 0x0017180802007986 */ /* 0x0011ec000c101b04 */
[----:B0-----:R-:W0:Y:S01]  /*83b0*/  LDC.64 R2, c[0x4][RZ] ;  /* 0x01000000ff027b82 */ /* 0x001e220000000a00 */
[----:B------:R-:W-:Y:S01]  /*83c0*/  IMAD.MOV.U32 R8, RZ, RZ, 0x2e7 ;  /* 0x000002e7ff087424 */ /* 0x000fe200078e00ff */
[----:B0-----:R0:W-:Y:S06]  /*83d0*/  STG.E.64 desc[UR4][R2.64+0x1720], R4 ;  /* 0x0017200402007986 */ /* 0x0011ec000c101b04 */
[----:B0-----:R-:W0:Y:S01]  /*83e0*/  LDC.64 R2, c[0x4][RZ] ;  /* 0x01000000ff027b82 */ /* 0x001e220000000a00 */
[----:B------:R-:W-:Y:S01]  /*83f0*/  HFMA2 R4, -RZ, RZ, 0, 4.4345855712890625e-05 ;  /* 0x000002e8ff047431 */ /* 0x000fe200000001ff */
[----:B0-----:R0:W-:Y:S06]  /*8400*/  STG.E.64 desc[UR4][R2.64+0x1728], R10 ;  /* 0x0017280a02007986 */ /* 0x0011ec000c101b04 */
[----:B0-----:R-:W0:Y:S01]  /*8410*/  LDC.64 R2, c[0x4][RZ] ;  /* 0x01000000ff027b82 */ /* 0x001e220000000a00 */
[----:B------:R-:W-:Y:S01]  /*8420*/  IMAD.MOV.U32 R10, RZ, RZ, 0x2e9 ;  /* 0x000002e9ff0a7424 */ /* 0x000fe200078e00ff */
[----:B0-----:R0:W-:Y:S06]  /*8430*/  STG.E.64 desc[UR4][R2.64+0x1730], R6 ;  /* 0x0017300602007986 */ /* 0x0011ec000c101b04 */
[----:B0-----:R-:W0:Y:S01]  /*8440*/  LDC.64 R2, c[0x4][RZ] ;  /* 0x01000000ff027b82 */ /* 0x001e220000000a00 */
[----:B------:R-:W-:Y:S01]  /*8450*/  HFMA2 R6, -RZ, RZ, 0, 4.446506500244140625e-05 ;  /* 0x000002eaff067431 */ /* 0x000fe200000001ff */
[----:B0-----:R0:W-:Y:S06]  /*8460*/  STG.E.64 desc[UR4][R2.64+0x1738], R8 ;  /* 0x0017380802007986 */ /* 0x0011ec000c101b04 */
[----:B0-----:R-:W0:Y:S01]  /*8470*/  LDC.64 R2, c[0x4][RZ] ;  /* 0x01000000ff027b82 */ /* 0x001e220000000a00 */
[----:B------:R-:W-:Y:S01]  /*8480*/  IMAD.MOV.U32 R8, RZ, RZ, 0x2eb ;  /* 0x000002ebff087424 */ /* 0x000fe200078e00ff */
[----:B0-----:R0:W-:Y:S06]  /*8490*/  STG.E.64 desc[UR4][R2.64+0x1740], R4 ;  /* 0x0017400402007986 */ /* 0x0011ec000c101b04 */
[----:B0-----:R-:W0:Y:S01]  /*84a0*/  LDC.64 R2, c[0x4][RZ] ;  /* 0x01000000ff027b82 */ /* 0x001e220000000a00 */
[----:B------:R-:W-:Y:S01]  /*84b0*/  HFMA2 R4, -RZ, RZ, 0, 4.45842742919921875e-05 ;  /* 0x000002ecff047431 */ /* 0x000fe200000001ff */
[----:B0-----:R0:W-:Y:S06]  /*84c0*/  STG.E.64 desc[UR4][R2.64+0x1748], R10 ;  /* 0x0017480a02007986 */ /* 0x0011ec000c101b04 */
[----:B0-----:R-:W0:Y:S01]  /*84d0*/  LDC.64 R2, c[0x4][RZ] ;  /* 0x01000000ff027b82 */ /* 0x001e220000000a00 */
[----:B------:R-:W-:Y:S01]  /*84e0*/  IMAD.MOV.U32 R10, RZ, RZ, 0x2ed ;  /* 0x000002edff0a7424 */ /* 0x000fe200078e00ff */
[----:B0-----:R0:W-:Y:S06]  /*84f0*/  STG.E.64 desc[UR4][R2.64+0x1750], R6 ;  /* 0x0017500602007986 */ /* 0x0011ec000c101b04 */
[----:B0-----:R-:W0:Y:S01]  /*8500*/  LDC.64 R2, c[0x4][RZ] ;  /* 0x01000000ff027b82 */ /* 0x001e220000000a00 */
[----:B------:R-:W-:Y:S01]  /*8510*/  HFMA2 R6, -RZ, RZ, 0, 4.470348358154296875e-05 ;  /* 0x000002eeff067431 */ /* 0x000fe200000001ff */
[----:B0-----:R0:W-:Y:S06]  /*8520*/  STG.E.64 desc[UR4][R2.64+0x1758], R8 ;  /* 0x0017580802007986 */ /* 0x0011ec000c101b04 */
[----:B0-----:R-:W0:Y:S01]  /*8530*/  LDC.64 R2, c[0x4][RZ] ;  /* 0x01000000ff027b82 */ /* 0x001e220000000a00 */
[----:B------:R-:W-:Y:S01]  /*8540*/  IMAD.MOV.U32 R8, RZ, RZ, 0x2ef ;  /* 0x000002efff087424 */ /* 0x000fe200078e00ff */
[----:B0-----:R0:W-:Y:S06]  /*8550*/  STG.E.64 desc[UR4][R2.64+0x1760], R4 ;  /* 0x0017600402007986 */ /* 0x0011ec000c101b04 */
[----:B0-----:R-:W0:Y:S01]  /*8560*/  LDC.64 R2, c[0x4][RZ] ;  /* 0x01000000ff027b82 */ /* 0x001e220000000a00 */
[----:B------:R-:W-:Y:S01]  /*8570*/  HFMA2 R4, -RZ, RZ, 0, 4.482269287109375e-05 ;  /* 0x000002f0ff047431 */ /* 0x000fe200000001ff */
[----:B0-----:R0:W-:Y:S06]  /*8580*/  STG.E.64 desc[UR4][R2.64+0x1768], R10 ;  /* 0x0017680a02007986 */ /* 0x0011ec000c101b04 */
[----:B0-----:R-:W0:Y:S01]  /*8590*/  LDC.64 R2, c[0x4][RZ] ;  /* 0x01000000ff027b82 */ /* 0x001e220000000a00 */
[----:B------:R-:W-:Y:S01]  /*85a0*/  IMAD.MOV.U32 R10, RZ, RZ, 0x2f1 ;  /* 0x000002f1ff0a7424 */ /* 0x000fe200078e00ff */
[----:B0-----:R0:W-:Y:S06]  /*85b0*/  STG.E.64 desc[UR4][R2.64+0x1770], R6 ;  /* 0x0017700602007986 */ /* 0x0011ec000c101b04 */
[----:B0-----:R-:W0:Y:S01]  /*85c0*/  LDC.64 R2, c[0x4][RZ] ;  /* 0x01000000ff027b82 */ /* 0x001e220000000a00 */
[----:B------:R-:W-:Y:S01]  /*85d0*/  HFMA2 R6, -RZ, RZ, 0, 4.494190216064453125e-05 ;  /* 0x000002f2ff067431 */ /* 0x000fe200000001ff */
[----:B0-----:R0:W-:Y:S06]  /*85e0*/  STG.E.64 desc[UR4][R2.64+0x1778], R8 ;  /* 0x0017780802007986 */ /* 0x0011ec000c101b04 */
[----:B0-----:R-:W0:Y:S01]  /*85f0*/  LDC.64 R2, c[0x4][RZ] ;  /* 0x01000000ff027b82 */ /* 0x001e220000000a00 */
[----:B------:R-:W-:Y:S01]  /*8600*/  IMAD.MOV.U32 R8, RZ, RZ, 0x2f3 ;  /* 0x000002f3ff087424 */ /* 0x000fe200078e00ff */
[----:B0-----:R0:W-:Y:S06]  /*8610*/  STG.E.64 desc[UR4][R2.64+0x1780], R4 ;  /* 0x0017800402007986 */ /* 0x0011ec000c101b04 */
[----:B0-----:R-:W0:Y:S01]  /*8620*/  LDC.64 R2, c[0x4][RZ] ;  /* 0x01000000ff027b82 */ /* 0x001e220000000a00 */
[----:B------:R-:W-:Y:S01]  /*8630*/  HFMA2 R4, -RZ, RZ, 0, 4.50611114501953125e-05 ;  /* 0x000002f4ff047431 */ /* 0x000fe200000001ff */
[----:B0-----:R0:W-:Y:S06]  /*8640*/  STG.E.64 desc[UR4][R2.64+0x1788], R10 ;  /* 0x0017880a02007986 */ /* 0x0011ec000c101b04 */
[----:B0-----:R-:W0:Y:S01]  /*8650*/  LDC.64 R2, c[0x4][RZ] ;  /* 0x01000000ff027b82 */ /* 0x001e220000000a00 */
[----:B------:R-:W-:Y:S01]  /*8660*/  IMAD.MOV.U32 R10, RZ, RZ, 0x2f5 ;  /* 0x000002f5ff0a7424 */ /* 0x000fe200078e00ff */
[----:B0-----:R0:W-:Y:S06]  /*8670*/  STG.E.64 desc[UR4][R2.64+0x1790], R6 ;  /* 0x0017900602007986 */ /* 0x0011ec000c101b04 */
[----:B0-----:R-:W0:Y:S01]  /*8680*/  LDC.64 R2, c[0x4][RZ] ;  /* 0x01000000ff027b82 */ /* 0x001e220000000a00 */
[----:B------:R-:W-:Y:S01]  /*8690*/  HFMA2 R6, -RZ, RZ, 0, 4.518032073974609375e-05 ;  /* 0x000002f6ff067431 */ /* 0x000fe200000001ff */
[----:B0-----:R0:W-:Y:S06]  /*86a0*/  STG.E.64 desc[UR4][R2.64+0x1798], R8 ;  /* 0x0017980802007986 */ /* 0x0011ec000c101b04 */
[----:B0-----:R-:W0:Y:S01]  /*86b0*/  LDC.64 R2, c[0x4][RZ] ;  /* 0x01000000ff027b82 */ /* 0x001e220000000a00 */
[----:B------:R-:W-:Y:S01]  /*86c0*/  IMAD.MOV.U32 R8, RZ, RZ, 0x2f7 ;  /* 0x000002f7ff087424 */ /* 0x000fe200078e00ff */
[----:B0-----:R0:W-:Y:S06]  /*86d0*/  STG.E.64 desc[UR4][R2.64+0x17a0], R4 ;  /* 0x0017a00402007986 */ /* 0x0011ec000c101b04 */
[----:B0-----:R-:W0:Y:S01]  /*86e0*/  LDC.64 R2, c[0x4][RZ] ;  /* 0x01000000ff027b82 */ /* 0x001e220000000a00 */
[----:B------:R-:W-:Y:S01]  /*86f0*/  HFMA2 R4, -RZ, RZ, 0, 4.5299530029296875e-05 ;  /* 0x000002f8ff047431 */ /* 0x000fe200000001ff */
[----:B0-----:R0:W-:Y:S06]  /*8700*/  STG.E.64 desc[UR4][R2.64+0x17a8], R10 ;  /* 0x0017a80a02007986 */ /* 0x0011ec000c101b04 */
[----:B0-----:R-:W0:Y:S01]  /*8710*/  LDC.64 R2, c[0x4][RZ] ;  /* 0x01000000ff027b82 */ /* 0x001e220000000a00 */
[----:B------:R-:W-:Y:S01]  /*8720*/  IMAD.MOV.U32 R10, RZ, RZ, 0x2f9 ;  /* 0x000002f9ff0a7424 */ /* 0x000fe200078e00ff */
[----:B0-----:R0:W-:Y:S06]  /*8730*/  STG.E.64 desc[UR4][R2.64+0x17b0], R6 ;  /* 0x0017b00602007986 */ /* 0x0011ec000c101b04 */
[----:B0-----:R-:W0:Y:S01]  /*8740*/  LDC.64 R2, c[0x4][RZ] ;  /* 0x01000000ff027b82 */ /* 0x001e220000000a00 */
[----:B------:R-:W-:Y:S01]  /*8750*/  HFMA2 R6, -RZ, RZ, 0, 4.541873931884765625e-05 ;  /* 0x000002faff067431 */ /* 0x000fe200000001ff */
[----:B0-----:R0:W-:Y:S06]  /*8760*/  STG.E.64 desc[UR4][R2.64+0x17b8], R8 ;  /* 0x0017b80802007986 */ /* 0x0011ec000c101b04 */
[----:B0-----:R-:W0:Y:S01]  /*8770*/  LDC.64 R2, c[0x4][RZ] ;  /* 0x01000000ff027b82 */ /* 0x001e220000000a00 */
[----:B------:R-:W-:Y:S01]  /*8780*/  IMAD.MOV.U32 R8, RZ, RZ, 0x2fb ;  /* 0x000002fbff087424 */ /* 0x000fe200078e00ff */
[----:B0-----:R0:W-:Y:S06]  /*8790*/  STG.E.64 desc[UR4][R2.64+0x17c0], R4 ;  /* 0x0017c00402007986 */ /* 0x0011ec000c101b04 */
[----:B0-----:R-:W0:Y:S01]  /*87a0*/  LDC.64 R2, c[0x4][RZ] ;  /* 0x01000000ff027b82 */ /* 0x001e220000000a00 */
[----:B------:R-:W-:Y:S01]  /*87b0*/  HFMA2 R4, -RZ, RZ, 0, 4.55379486083984375e-05 ;  /* 0x000002fcff047431 */ /* 0x000fe200000001ff */
[----:B0-----:R0:W-:Y:S06]  /*87c0*/  STG.E.64 desc[UR4][R2.64+0x17c8], R10 ;  /* 0x0017c80a02007986 */ /* 0x0011ec000c101b04 */
[----:B0-----:R-:W0:Y:S01]  /*87d0*/  LDC.64 R2, c[0x4][RZ] ;  /* 0x01000000ff027b82 */ /* 0x001e220000000a00 */
[----:B------:R-:W-:Y:S01]  /*87e0*/  IMAD.MOV.U32 R10, RZ, RZ, 0x2fd ;  /* 0x000002fdff0a7424 */ /* 0x000fe200078e00ff */
[----:B0-----:R0:W-:Y:S06]  /*87f0*/  STG.E.64 desc[UR4][R2.64+0x17d0], R6 ;  /* 0x0017d00602007986 */ /* 0x0011ec000c101b04 */
[----:B0-----:R-:W0:Y:S01]  /*8800*/  LDC.64 R2, c[0x4][RZ] ;  /* 0x01000000ff027b82 */ /* 0x001e220000000a00 */
[----:B------:R-:W-:Y:S01]  /*8810*/  HFMA2 R6, -RZ, RZ, 0, 4.565715789794921875e-05 ;  /* 0x000002feff067431 */ /* 0x000fe200000001ff */
[----:B0-----:R0:W-:Y:S06]  /*8820*/  STG.E.64 desc[UR4][R2.64+0x17d8], R8 ;  /* 0x0017d80802007986 */ /* 0x0011ec000c101b04 */
[----:B0-----:R-:W0:Y:S01]  /*8830*/  LDC.64 R2, c[0x4][RZ] ;  /* 0x01000000ff027b82 */ /* 0x001e220000000a00 */
[----:B------:R-:W-:Y:S01]  /*8840*/  IMAD.MOV.U32 R8, RZ, RZ, 0x2ff ;  /* 0x000002ffff087424 */ /* 0x000fe200078e00ff */
[----:B0-----:R0:W-:Y:S06]  /*8850*/  STG.E.64 desc[UR4][R2.64+0x17e0], R4 ;  /* 0x0017e00402007986 */ /* 0x0011ec000c101b04 */
[----:B0-----:R-:W0:Y:S01]  /*8860*/  LDC.64 R2, c[0x4][RZ] ;  /* 0x01000000ff027b82 */ /* 0x001e220000000a00 */
[----:B------:R-:W-:Y:S01]  /*8870*/  HFMA2 R4, -RZ, RZ, 0, 4.57763671875e-05 ;  /* 0x00000300ff047431 */ /* 0x000fe200000001ff */
[----:B0-----:R0:W-:Y:S06]  /*8880*/  STG.E.64 desc[UR4][R2.64+0x17e8], R10 ;  /* 0x0017e80a02007986 */ /* 0x0011ec000c101b04 */
[----:B0-----:R-:W0:Y:S01]  /*8890*/  LDC.64 R2, c[0x4][RZ] ;  /* 0x01000000ff027b82 */ /* 0x001e220000000a00 */
[----:B------:R-:W-:Y:S01]  /*88a0*/  IMAD.MOV.U32 R10, RZ, RZ, 0x301 ;  /* 0x00000301ff0a7424 */ /* 0x000fe200078e00ff */
[----:B0-----:R0:W-:Y:S06]  /*88b0*/  STG.E.64 desc[UR4][R2.64+0x17f0], R6 ;  /* 0x0017f00602007986 */ /* 0x0011ec000c101b04 */
[----:B0-----:R-:W0:Y:S01]  /*88c0*/  LDC.64 R2, c[0x4][RZ] ;  /* 0x01000000ff027b82 */ /* 0x001e220000000a00 */
[----:B------:R-:W-:Y:S01]  /*88d0*/  HFMA2 R6, -RZ, RZ, 0, 4.589557647705078125e-05 ;  /* 0x00000302ff067431 */ /* 0x000fe200000001ff */
[----:B0-----:R0:W-:Y:S06]  /*88e0*/  STG.E.64 desc[UR4][R2.64+0x17f8], R8 ;  /* 0x0017f80802007986 */ /* 0x0011ec000c101b04 */
[----:B0-----:R-:W0:Y:S01]  /*88f0*/  LDC.64 R2, c[0x4][RZ] ;  /* 0x01000000ff027b82 */ /* 0x001e220000000a00 */
[----:B------:R-:W-:Y:S01]  /*8900*/  IMAD.MOV.U32 R8, RZ, RZ, 0x303 ;  /* 0x00000303ff087424 */ /* 0x000fe200078e00ff */
[----:B0-----:R0:W-:Y:S06]  /*8910*/  STG.E.64 desc[UR4][R2.64+0x1800], R4 ;  /* 0x0018000402007986 */ /* 0x0011ec000c101b04 */
[----:B0-----:R-:W0:Y:S01]  /*8920*/  LDC.64 R2, c[0x4][RZ] ;  /* 0x01000000ff027b82 */ /* 0x001e220000000a00 */
[----:B------:R-:W-:Y:S01]  /*8930*/  HFMA2 R4, -RZ, RZ, 0, 4.60147857666015625e-05 ;  /* 0x00000304ff047431 */ /* 0x000fe200000001ff */
[----:B0-----:R0:W-:Y:S06]  /*8940*/  STG.E.64 desc[UR4][R2.64+0x1808], R10 ;  /* 0x0018080a02007986 */ /* 0x0011ec000c101b04 */
[----:B0-----:R-:W0:Y:S01]  /*8950*/  LDC.64 R2, c[0x4][RZ] ;  /* 0x01000000ff027b82 */ /* 0x001e220000000a00 */
[----:B------:R-:W-:Y:S01]  /*8960*/  IMAD.MOV.U32 R10, RZ, RZ, 0x305 ;  /* 0x00000305ff0a7424 */ /* 0x000fe200078e00ff */
[----:B0-----:R0:W-:Y:S06]  /*8970*/  STG.E.64 desc[UR4][R2.64+0x1810], R6 ;  /* 0x0018100602007986 */ /* 0x0011ec000c101b04 */
[----:B0-----:R-:W0:Y:S01]  /*8980*/  LDC.64 R2, c[0x4][RZ] ;  /* 0x01000000ff027b82 */ /* 0x001e220000000a00 */
[----:B------:R-:W-:Y:S01]  /*8990*/  HFMA2 R6, -RZ, RZ, 0, 4.613399505615234375e-05 ;  /* 0x00000306ff067431 */ /* 0x000fe200000001ff */
[----:B0-----:R0:W-:Y:S06]  /*89a0*/  STG.E.64 desc[UR4][R2.64+0x1818], R8 ;  /* 0x0018180802007986 */ /* 0x0011ec000c101b04 */
[----:B0-----:R-:W0:Y:S01]  /*89b0*/  LDC.64 R2, c[0x4][RZ] ;  /* 0x01000000ff027b82 */ /* 0x001e220000000a00 */
[----:B------:R-:W-:Y:S01]  /*89c0*/  IMAD.MOV.U32 R8, RZ, RZ, 0x307 ;  /* 0x00000307ff087424 */ /* 0x000fe200078e00ff */
[----:B0-----:R0:W-:Y:S06]  /*89d0*/  STG.E.64 desc[UR4][R2.64+0x1820], R4 ;  /* 0x0018200402007986 */ /* 0x0011ec000c101b04 */
[----:B0-----:R-:W0:Y:S01]  /*89e0*/  LDC.64 R2, c[0x4][RZ] ;  /* 0x01000000ff027b82 */ /* 0x001e220000000a00 */
[----:B------:R-:W-:Y:S01]  /*89f0*/  HFMA2 R4, -RZ, RZ, 0, 4.6253204345703125e-05 ;  /* 0x00000308ff047431 */ /* 0x000fe200000001ff */
[----:B0-----:R0:W-:Y:S06]  /*8a00*/  STG.E.64 desc[UR4][R2.64+0x1828], R10 ;  /* 0x0018280a02007986 */ /* 0x0011ec000c101b04 */
[----:B0-----:R-:W0:Y:S01]  /*8a10*/  LDC.64 R2, c[0x4][RZ] ;  /* 0x01000000ff027b82 */ /* 0x001e220000000a00 */
[----:B------:R-:W-:Y:S01]  /*8a20*/  IMAD.MOV.U32 R10, RZ, RZ, 0x309 ;  /* 0x00000309ff0a7424 */ /* 0x000fe200078e00ff */
[----:B0-----:R0:W-:Y:S06]  /*8a30*/  STG.E.64 desc[UR4][R2.64+0x1830], R6 ;  /* 0x0018300602007986 */ /* 0x0011ec000c101b04 */
[----:B0-----:R-:W0:Y:S01]  /*8a40*/  LDC.64 R2, c[0x4][RZ] ;  /* 0x01000000ff027b82 */ /* 0x001e220000000a00 */
[----:B------:R-:W-:Y:S01]  /*8a50*/  HFMA2 R6, -RZ, RZ, 0, 4.637241363525390625e-05 ;  /* 0x0000030aff067431 */ /* 0x000fe200000001ff */
[----:B0-----:R0:W-:Y:S06]  /*8a60*/  STG.E.64 desc[UR4][R2.64+0x1838], R8 ;  /* 0x0018380802007986 */ /* 0x0011ec000c101b04 */
[----:B0-----:R-:W0:Y:S01]  /*8a70*/  LDC.64 R2, c[0x4][RZ] ;  /* 0x01000000ff027b82 */ /* 0x001e220000000a00 */
[----:B------:R-:W-:Y:S01]  /*8a80*/  IMAD.MOV.U32 R8, RZ, RZ, 0x30b ;  /* 0x0000030bff087424 */ /* 0x000fe200078e00ff */
[----:B0-----:R0:W-:Y:S06]  /*8a90*/  STG.E.64 desc[UR4][R2.64+0x1840], R4 ;  /* 0x0018400402007986 */ /* 0x0011ec000c101b04 */
[----:B0-----:R-:W0:Y:S01]  /*8aa0*/  LDC.64 R2, c[0x4][RZ] ;  /* 0x01000000ff027b82 */ /* 0x001e220000000a00 */
[----:B------:R-:W-:Y:S01]  /*8ab0*/  HFMA2 R4, -RZ, RZ, 0, 4.64916229248046875e-05 ;  /* 0x0000030cff047431 */ /* 0x000fe200000001ff */
[----:B0-----:R0:W-:Y:S06]  /*8ac0*/  STG.E.64 desc[UR4][R2.64+0x1848], R10 ;  /* 0x0018480a02007986 */ /* 0x0011ec000c101b04 */
[----:B0-----:R-:W0:Y:S01]  /*8ad0*/  LDC.64 R2, c[0x4][RZ] ;  /* 0x01000000ff027b82 */ /* 0x001e220000000a00 */
[----:B------:R-:W-:Y:S01]  /*8ae0*/  IMAD.MOV.U32 R10, RZ, RZ, 0x30d ;  /* 0x0000030dff0a7424 */ /* 0x000fe200078e00ff */
[----:B0-----:R0:W-:Y:S06]  /*8af0*/  STG.E.64 desc[UR4][R2.64+0x1850], R6 ;  /* 0x0018500602007986 */ /* 0x0011ec000c101b04 */
[----:B0-----:R-:W0:Y:S01]  /*8b00*/  LDC.64 R2, c[0x4][RZ] ;  /* 0x01000000ff027b82 */ /* 0x001e220000000a00 */
[----:B------:R-:W-:Y:S01]  /*8b10*/  HFMA2 R6, -RZ, RZ, 0, 4.661083221435546875e-05 ;  /* 0x0000030eff067431 */ /* 0x000fe200000001ff */
[----:B0-----:R0:W-:Y:S06]  /*8b20*/  STG.E.64 desc[UR4][R2.64+0x1858], R8 ;  /* 0x0018580802007986 */ /* 0x0011ec000c101b04 */
[----:B0-----:R-:W0:Y:S01]  /*8b30*/  LDC.64 R2, c[0x4][RZ] ;  /* 0x01000000ff027b82 */ /* 0x001e220000000a00 */
[----:B------:R-:W-:Y:S01]  /*8b40*/  IMAD.MOV.U32 R8, RZ, RZ, 0x30f ;  /* 0x0000030fff087424 */ /* 0x000fe200078e00ff */
[----:B0-----:R0:W-:Y:S06]  /*8b50*/  STG.E.64 desc[UR4][R2.64+0x1860], R4 ;  /* 0x0018600402007986 */ /* 0x0011ec000c101b04 */
[----:B0-----:R-:W0:Y:S01]  /*8b60*/  LDC.64 R2, c[0x4][RZ] ;  /* 0x01000000ff027b82 */ /* 0x001e220000000a00 */
[----:B------:R-:W-:Y:S01]  /*8b70*/  HFMA2 R4, -RZ, RZ, 0, 4.673004150390625e-05 ;  /* 0x00000310ff047431 */ /* 0x000fe200000001ff */
[----:B0-----:R0:W-:Y:S06]  /*8b80*/  STG.E.64 desc[UR4][R2.64+0x1868], R10 ;  /* 0x0018680a02007986 */ /* 0x0011ec000c101b04 */
[----:B0-----:R-:W0:Y:S01]  /*8b90*/  LDC.64 R2, c[0x4][RZ] ;  /* 0x01000000ff027b82 */ /* 0x001e220000000a00 */
[----:B------:R-:W-:Y:S01]  /*8ba0*/  IMAD.MOV.U32 R10, RZ, RZ, 0x311 ;  /* 0x00000311ff0a7424 */ /* 0x000fe200078e00ff */
[----:B0-----:R0:W-:Y:S06]  /*8bb0*/  STG.E.64 desc[UR4][R2.64+0x1870], R6 ;  /* 0x0018700602007986 */ /* 0x0011ec000c101b04 */
[----:B0-----:R-:W0:Y:S01]  /*8bc0*/  LDC.64 R2, c[0x4][RZ] ;  /* 0x01000000ff027b82 */ /* 0x001e220000000a00 */
[----:B------:R-:W-:Y:S01]  /*8bd0*/  HFMA2 R6, -RZ, RZ, 0, 4.684925079345703125e-05 ;  /* 0x00000312ff067431 */ /* 0x000fe200000001ff */
[----:B0-----:R0:W-:Y:S06]  /*8be0*/  STG.E.64 desc[UR4][R2.64+0x1878], R8 ;  /* 0x0018780802007986 */ /* 0x0011ec000c101b04 */
[----:B0-----:R-:W0:Y:S01]  /*8bf0*/  LDC.64 R2, c[0x4][RZ] ;  /* 0x01000000ff027b82 */ /* 0x001e220000000a00 */
[----:B------:R-:W-:Y:S01]  /*8c00*/  IMAD.MOV.U32 R8, RZ, RZ, 0x313 ;  /* 0x00000313ff087424 */ /* 0x000fe200078e00ff */
[----:B0-----:R0:W-:Y:S06]  /*8c10*/  STG.E.64 desc[UR4][R2.64+0x1880], R4 ;  /* 0x0018800402007986 */ /* 0x0011ec000c101b04 */
[----:B0-----:R-:W0:Y:S01]  /*8c20*/  LDC.64 R2, c[0x4][RZ] ;  /* 0x01000000ff027b82 */ /* 0x001e220000000a00 */
[----:B------:R-:W-:Y:S01]  /*8c30*/  HFMA2 R4, -RZ, RZ, 0, 4.69684600830078125e-05 ;  /* 0x00000314ff047431 */ /* 0x000fe200000001ff */
[----:B0-----:R0:W-:Y:S06]  /*8c40*/  STG.E.64 desc[UR4][R2.64+0x1888], R10 ;  /* 0x0018880a02007986 */ /* 0x0011ec000c101b04 */
[----:B0-----:R-:W0:Y:S01]  /*8c50*/  LDC.64 R2, c[0x4][RZ] ;  /* 0x01000000ff027b82 */ /* 0x001e220000000a00 */
[----:B------:R-:W-:Y:S01]  /*8c60*/  IMAD.MOV.U32 R10, RZ, RZ, 0x315 ;  /* 0x00000315ff0a7424 */ /* 0x000fe200078e00ff */
[----:B0-----:R0:W-:Y:S06]  /*8c70*/  STG.E.64 desc[UR4][R2.64+0x1890], R6 ;  /* 0x0018900602007986 */ /* 0x0011ec000c101b04 */
[----:B0-----:R-:W0:Y:S01]  /*8c80*/  LDC.64 R2, c[0x4][RZ] ;  /* 0x01000000ff027b82 */ /* 0x001e220000000a00 */
[----:B------:R-:W-:Y:S01]  /*8c90*/  HFMA2 R6, -RZ, RZ, 0, 4.708766937255859375e-05 ;  /* 0x00000316ff067431 */ /* 0x000fe200000001ff */
[----:B0-----:R0:W-:Y:S06]  /*8ca0*/  STG.E.64 desc[UR4][R2.64+0x1898], R8 ;  /* 0x0018980802007986 */ /* 0x0011ec000c101b04 */
[----:B0-----:R-:W0:Y:S01]  /*8cb0*/  LDC.64 R2, c[0x4][RZ] ;  /* 0x01000000ff027b82 */ /* 0x001e220000000a00 */
[----:B------:R-:W-:Y:S01]  /*8cc0*/  IMAD.MOV.U32 R8, RZ, RZ, 0x317 ;  /* 0x00000317ff087424 */ /* 0x000fe200078e00ff */
[----:B0-----:R0:W-:Y:S06]  /*8cd0*/  STG.E.64 desc[UR4][R2.64+0x18a0], R4 ;  /* 0x0018a00402007986 */ /* 0x0011ec000c101b04 */
[----:B0-----:R-:W0:Y:S01]  /*8ce0*/  LDC.64 R2, c[0x4][RZ] ;  /* 0x01000000ff027b82 */ /* 0x001e220000000a00 */
[----:B------:R-:W-:Y:S01]  /*8cf0*/  HFMA2 R4, -RZ, RZ, 0, 4.7206878662109375e-05 ;  /* 0x00000318ff047431 */ /* 0x000fe200000001ff */
[----:B0-----:R0:W-:Y:S06]  /*8d00*/  STG.E.64 desc[UR4][R2.64+0x18a8], R10 ;  /* 0x0018a80a02007986 */ /* 0x0011ec000c101b04 */
[----:B0-----:R-:W0:Y:S01]  /*8d10*/  LDC.64 R2, c[0x4][RZ] ;  /* 0x01000000ff027b82 */ /* 0x001e220000000a00 */
[----:B------:R-:W-:Y:S01]  /*8d20*/  IMAD.MOV.U32 R10, RZ, RZ, 0x319 ;  /* 0x00000319ff0a7424 */ /* 0x000fe200078e00ff */
[----:B0-----:R0:W-:Y:S06]  /*8d30*/  STG.E.64 desc[UR4][R2.64+0x18b0], R6 ;  /* 0x0018b00602007986 */ /* 0x0011ec000c101b04 */
[----:B0-----:R-:W0:Y:S01]  /*8d40*/  LDC.64 R2, c[0x4][RZ] ;  /* 0x01000000ff027b82 */ /* 0x001e220000000a00 */
[----:B------:R-:W-:Y:S01]  /*8d50*/  HFMA2 R6, -RZ, RZ, 0, 4.732608795166015625e-05 ;  /* 0x0000031aff067431 */ /* 0x000fe200000001ff */
[----:B0-----:R0:W-:Y:S06]  /*8d60*/  STG.E.64 desc[UR4][R2.64+0x18b8], R8 ;  /* 0x0018b80802007986 */ /* 0x0011ec000c101b04 */
[----:B0-----:R-:W0:Y:S01]  /*8d70*/  LDC.64 R2, c[0x4][RZ] ;  /* 0x01000000ff027b82 */ /* 0x001e220000000a00 */
[----:B------:R-:W-:Y:S01]  /*8d80*/  IMAD.MOV.U32 R8, RZ, RZ, 0x31b ;  /* 0x0000031bff087424 */ /* 0x000fe200078e00ff */
[----:B0-----:R0:W-:Y:S06]  /*8d90*/  STG.E.64 desc[UR4][R2.64+0x18c0], R4 ;  /* 0x0018c00402007986 */ /* 0x0011ec000c101b04 */
[----:B0-----:R-:W0:Y:S01]  /*8da0*/  LDC.64 R2, c[0x4][RZ] ;  /* 0x01000000ff027b82 */ /* 0x001e220000000a00 */
[----:B------:R-:W-:Y:S01]  /*8db0*/  HFMA2 R4, -RZ, RZ, 0, 4.74452972412109375e-05 ;  /* 0x0000031cff047431 */ /* 0x000fe200000001ff */
[----:B0-----:R0:W-:Y:S06]  /*8dc0*/  STG.E.64 desc[UR4][R2.64+0x18c8], R10 ;  /* 0x0018c80a02007986 */ /* 0x0011ec000c101b04 */
[----:B0-----:R-:W0:Y:S01]  /*8dd0*/  LDC.64 R2, c[0x4][RZ] ;  /* 0x01000000ff027b82 */ /* 0x001e220000000a00 */
[----:B------:R-:W-:Y:S01]  /*8de0*/  IMAD.MOV.U32 R10, RZ, RZ, 0x31d ;  /* 0x0000031dff0a7424 */ /* 0x000fe200078e00ff */
[----:B0-----:R0:W-:Y:S06]  /*8df0*/  STG.E.64 desc[UR4][R2.64+0x18d0], R6 ;  /* 0x0018d00602007986 */ /* 0x0011ec000c101b04 */
[----:B0-----:R-:W0:Y:S01]  /*8e00*/  LDC.64 R2, c[0x4][RZ] ;  /* 0x01000000ff027b82 */ /* 0x001e220000000a00 */
[----:B------:R-:W-:Y:S01]  /*8e10*/  HFMA2 R6, -RZ, RZ, 0, 4.756450653076171875e-05 ;  /* 0x0000031eff067431 */ /* 0x000fe200000001ff */
[----:B0-----:R0:W-:Y:S06]  /*8e20*/  STG.E.64 desc[UR4][R2.64+0x18d8], R8 ;  /* 0x0018d80802007986 */ /* 0x0011ec000c101b04 */
[----:B0-----:R-:W0:Y:S01]  /*8e30*/  LDC.64 R2, c[0x4][RZ] ;  /* 0x01000000ff027b82 */ /* 0x001e220000000a00 */
[----:B------:R-:W-:Y:S01]  /*8e40*/  IMAD.MOV.U32 R8, RZ, RZ, 0x31f ;  /* 0x0000031fff087424 */ /* 0x000fe200078e00ff */
[----:B0-----:R0:W-:Y:S06]  /*8e50*/  STG.E.64 desc[UR4][R2.64+0x18e0], R4 ;  /* 0x0018e00402007986 */ /* 0x0011ec000c101b04 */
[----:B0-----:R-:W0:Y:S01]  /*8e60*/  LDC.64 R2, c[0x4][RZ] ;  /* 0x01000000ff027b82 */ /* 0x001e220000000a00 */
[----:B------:R-:W-:Y:S01]  /*8e70*/  HFMA2 R4, -RZ, RZ, 0, 4.76837158203125e-05 ;  /* 0x00000320ff047431 */ /* 0x000fe200000001ff */
[----:B0-----:R0:W-:Y:S06]  /*8e80*/  STG.E.64 desc[UR4][R2.64+0x18e8], R10 ;  /* 0x0018e80a02007986 */ /* 0x0011ec000c101b04 */
[----:B0-----:R-:W0:Y:S01]  /*8e90*/  LDC.64 R2, c[0x4][RZ] ;  /* 0x01000000ff027b82 */ /* 0x001e220000000a00 */
[----:B------:R-:W-:Y:S01]  /*8ea0*/  IMAD.MOV.U32 R10, RZ, RZ, 0x321 ;  /* 0x00000321ff0a7424 */ /* 0x000fe200078e00ff */
[----:B0-----:R0:W-:Y:S06]  /*8eb0*/  STG.E.64 desc[UR4][R2.64+0x18f0], R6 ;  /* 0x0018f00602007986 */ /* 0x0011ec000c101b04 */
[----:B0-----:R-:W0:Y:S01]  /*8ec0*/  LDC.64 R2, c[0x4][RZ] ;  /* 0x01000000ff027b82 */ /* 0x001e220000000a00 */
[----:B------:R-:W-:Y:S01]  /*8ed0*/  HFMA2 R6, -RZ, RZ, 0, 4.780292510986328125e-05 ;  /* 0x00000322ff067431 */ /* 0x000fe200000001ff */
[----:B0-----:R0:W-:Y:S06]  /*8ee0*/  STG.E.64 desc[UR4][R2.64+0x18f8], R8 ;  /* 0x0018f80802007986 */ /* 0x0011ec000c101b04 */
[----:B0-----:R-:W0:Y:S01]  /*8ef0*/  LDC.64 R2, c[0x4][RZ] ;  /* 0x01000000ff027b82 */ /* 0x001e220000000a00 */
[----:B------:R-:W-:Y:S01]  /*8f00*/  IMAD.MOV.U32 R8, RZ, RZ, 0x323 ;  /* 0x00000323ff087424 */ /* 0x000fe200078e00ff */
[----:B0-----:R0:W-:Y:S06]  /*8f10*/  STG.E.64 desc[UR4][R2.64+0x1900], R4 ;  /* 0x0019000402007986 */ /* 0x0011ec000c101b04 */
[----:B0-----:R-:W0:Y:S01]  /*8f20*/  LDC.64 R2, c[0x4][RZ] ;  /* 0x01000000ff027b82 */ /* 0x001e220000000a00 */
[----:B------:R-:W-:Y:S01]  /*8f30*/  HFMA2 R4, -RZ, RZ, 0, 4.79221343994140625e-05 ;  /* 0x00000324ff047431 */ /* 0x000fe200000001ff */
[----:B0-----:R0:W-:Y:S06]  /*8f40*/  STG.E.64 desc[UR4][R2.64+0x1908], R10 ;  /* 0x0019080a02007986 */ /* 0x0011ec000c101b04 */
[----:B0-----:R-:W0:Y:S01]  /*8f50*/  LDC.64 R2, c[0x4][RZ] ;  /* 0x01000000ff027b82 */ /* 0x001e220000000a00 */
[----:B------:R-:W-:Y:S01]  /*8f60*/  IMAD.MOV.U32 R10, RZ, RZ, 0x325 ;  /* 0x00000325ff0a7424 */ /* 0x000fe200078e00ff */
[----:B0-----:R0:W-:Y:S06]  /*8f70*/  STG.E.64 desc[UR4][R2.64+0x1910], R6 ;  /* 0x0019100602007986 */ /* 0x0011ec000c101b04 */
[----:B0-----:R-:W0:Y:S01]  /*8f80*/  LDC.64 R2, c[0x4][RZ] ;  /* 0x01000000ff027b82 */ /* 0x001e220000000a00 */
[----:B------:R-:W-:Y:S01]  /*8f90*/  HFMA2 R6, -RZ, RZ, 0, 4.804134368896484375e-05 ;  /* 0x00000326ff067431 */ /* 0x000fe200000001ff */
[----:B0-----:R0:W-:Y:S06]  /*8fa0*/  STG.E.64 desc[UR4][R2.64+0x1918], R8 ;  /* 0x0019180802007986 */ /* 0x0011ec000c101b04 */
[----:B0-----:R-:W0:Y:S01]  /*8fb0*/  LDC.64 R2, c[0x4][RZ] ;  /* 0x01000000ff027b82 */ /* 0x001e220000000a00 */
[----:B------:R-:W-:Y:S01]  /*8fc0*/  IMAD.MOV.U32 R8, RZ, RZ, 0x327 ;  /* 0x00000327ff087424 */ /* 0x000fe200078e00ff */
[----:B0-----:R0:W-:Y:S06]  /*8fd0*/  STG.E.64 desc[UR4][R2.64+0x1920], R4 ;  /* 0x0019200402007986 */ /* 0x0011ec000c101b04 */
[----:B0-----:R-:W0:Y:S01]  /*8fe0*/  LDC.64 R2, c[0x4][RZ] ;  /* 0x01000000ff027b82 */ /* 0x001e220000000a00 */
[----:B------:R-:W-:Y:S01]  /*8ff0*/  HFMA2 R4, -RZ, RZ, 0, 4.8160552978515625e-05 ;  /* 0x00000328ff047431 */ /* 0x000fe200000001ff */
[----:B0-----:R0:W-:Y:S06]  /*9000*/  STG.E.64 desc[UR4][R2.64+0x1928], R10 ;  /* 0x0019280a02007986 */ /* 0x0011ec000c101b04 */
[----:B0-----:R-:W0:Y:S01]  /*9010*/  LDC.64 R2, c[0x4][RZ] ;  /* 0x01000000ff027b82 */ /* 0x001e220000000a00 */
[----:B------:R-:W-:Y:S01]  /*9020*/  IMAD.MOV.U32 R10, RZ, RZ, 0x329 ;  /* 0x00000329ff0a7424 */ /* 0x000fe200078e00ff */
[----:B0-----:R0:W-:Y:S06]  /*9030*/  STG.E.64 desc[UR4][R2.64+0x1930], R6 ;  /* 0x0019300602007986 */ /* 0x0011ec000c101b04 */
[----:B0-----:R-:W0:Y:S01]  /*9040*/  LDC.64 R2, c[0x4][RZ] ;  /* 0x01000000ff027b82 */ /* 0x001e220000000a00 */
[----:B------:R-:W-:Y:S01]  /*9050*/  HFMA2 R6, -RZ, RZ, 0, 4.827976226806640625e-05 ;  /* 0x0000032aff067431 */ /* 0x000fe200000001ff */
[----:B0-----:R0:W-:Y:S06]  /*9060*/  STG.E.64 desc[UR4][R2.64+0x1938], R8 ;  /* 0x0019380802007986 */ /* 0x0011ec000c101b04 */
[----:B0-----:R-:W0:Y:S01]  /*9070*/  LDC.64 R2, c[0x4][RZ] ;  /* 0x01000000ff027b82 */ /* 0x001e220000000a00 */
[----:B------:R-:W-:Y:S01]  /*9080*/  IMAD.MOV.U32 R8, RZ, RZ, 0x32b ;  /* 0x0000032bff087424 */ /* 0x000fe200078e00ff */
[----:B0-----:R0:W-:Y:S06]  /*9090*/  STG.E.64 desc[UR4][R2.64+0x1940], R4 ;  /* 0x0019400402007986 */ /* 0x0011ec000c101b04 */
[----:B0-----:R-:W0:Y:S01]  /*90a0*/  LDC.64 R2, c[0x4][RZ] ;  /* 0x01000000ff027b82 */ /* 0x001e220000000a00 */
[----:B------:R-:W-:Y:S01]  /*90b0*/  HFMA2 R4, -RZ, RZ, 0, 4.83989715576171875e-05 ;  /* 0x0000032cff047431 */ /* 0x000fe200000001ff */
[----:B0-----:R0:W-:Y:S06]  /*90c0*/  STG.E.64 desc[UR4][R2.64+0x1948], R10 ;  /* 0x0019480a02007986 */ /* 0x0011ec000c101b04 */
[----:B0-----:R-:W0:Y:S01]  /*90d0*/  LDC.64 R2, c[0x4][RZ] ;  /* 0x01000000ff027b82 */ /* 0x001e220000000a00 */
[----:B------:R-:W-:Y:S01]  /*90e0*/  IMAD.MOV.U32 R10, RZ, RZ, 0x32d ;  /* 0x0000032dff0a7424 */ /* 0x000fe200078e00ff */
[----:B0-----:R0:W-:Y:S06]  /*90f0*/  STG.E.64 desc[UR4][R2.64+0x1950], R6 ;  /* 0x0019500602007986 */ /* 0x0011ec000c101b04 */
[----:B0-----:R-:W0:Y:S01]  /*9100*/  LDC.64 R2, c[0x4][RZ] ;  /* 0x01000000ff027b82 */ /* 0x001e220000000a00 */
[----:B------:R-:W-:Y:S01]  /*9110*/  HFMA2 R6, -RZ, RZ, 0, 4.851818084716796875e-05 ;  /* 0x0000032eff067431 */ /* 0x000fe200000001ff */
[----:B0-----:R0:W-:Y:S06]  /*9120*/  STG.E.64 desc[UR4][R2.64+0x1958], R8 ;  /* 0x0019580802007986 */ /* 0x0011ec000c101b04 */
[----:B0-----:R-:W0:Y:S01]  /*9130*/  LDC.64 R2, c[0x4][RZ] ;  /* 0x01000000ff027b82 */ /* 0x001e220000000a00 */
[----:B------:R-:W-:Y:S01]  /*9140*/  IMAD.MOV.U32 R8, RZ, RZ, 0x32f ;  /* 0x0000032fff087424 */ /* 0x000fe200078e00ff */
[----:B0-----:R0:W-:Y:S06]  /*9150*/  STG.E.64 desc[UR4][R2.64+0x1960], R4 ;  /* 0x0019600402007986 */ /* 0x0011ec000c101b04 */
[----:B0-----:R-:W0:Y:S01]  /*9160*/  LDC.64 R2, c[0x4][RZ] ;  /* 0x01000000ff027b82 */ /* 0x001e220000000a00 */
[----:B------:R-:W-:Y:S01]  /*9170*/  HFMA2 R4, -RZ, RZ, 0, 4.863739013671875e-05 ;  /* 0x00000330ff047431 */ /* 0x000fe200000001ff */
[----:B0-----:R0:W-:Y:S06]  /*9180*/  STG.E.64 desc[UR4][R2.64+0x1968], R10 ;  /* 0x0019680a02007986 */ /* 0x0011ec000c101b04 */
[----:B0-----:R-:W0:Y:S01]  /*9190*/  LDC.64 R2, c[0x4][RZ] ;  /* 0x01000000ff027b82 */ /* 0x001e220000000a00 */
[----:B------:R-:W-:Y:S01]  /*91a0*/  IMAD.MOV.U32 R10, RZ, RZ, 0x331 ;  /* 0x00000331ff0a7424 */ /* 0x000fe200078e00ff */
[----:B0-----:R0:W-:Y:S06]  /*91b0*/  STG.E.64 desc[UR4][R2.64+0x1970], R6 ;  /* 0x0019700602007986 */ /* 0x0011ec000c101b04 */
[----:B0-----:R-:W0:Y:S01]  /*91c0*/  LDC.64 R2, c[0x4][RZ] ;  /* 0x01000000ff027b82 */ /* 0x001e220000000a00 */
[----:B------:R-:W-:Y:S01]  /*91d0*/  HFMA2 R6, -RZ, RZ, 0, 4.875659942626953125e-05 ;  /* 0x00000332ff067431 */ /* 0x000fe200000001ff */
[----:B0-----:R0:W-:Y:S06]  /*91e0*/  STG.E.64 desc[UR4][R2.64+0x1978], R8 ;  /* 0x0019780802007986 */ /* 0x0011ec000c101b04 */
[----:B0-----:R-:W0:Y:S01]  /*91f0*/  LDC.64 R2, c[0x4][RZ] ;  /* 0x01000000ff027b82 */ /* 0x001e220000000a00 */
[----:B------:R-:W-:Y:S01]  /*9200*/  IMAD.MOV.U32 R8, RZ, RZ, 0x333 ;  /* 0x00000333ff087424 */ /* 0x000fe200078e00ff */
[----:B0-----:R0:W-:Y:S06]  /*9210*/  STG.E.64 desc[UR4][R2.64+0x1980], R4 ;  /* 0x0019800402007986 */ /* 0x0011ec000c101b04 */
[----:B0-----:R-:W0:Y:S01]  /*9220*/  LDC.64 R2, c[0x4][RZ] ;  /* 0x01000000ff027b82 */ /* 0x001e220000000a00 */
[----:B------:R-:W-:Y:S01]  /*9230*/  HFMA2 R4, -RZ, RZ, 0, 4.88758087158203125e-05 ;  /* 0x00000334ff047431 */ /* 0x000fe200000001ff */
[----:B0-----:R0:W-:Y:S06]  /*9240*/  STG.E.64 desc[UR4][R2.64+0x1988], R10 ;  /* 0x0019880a02007986 */ /* 0x0011ec000c101b04 */
[----:B0-----:R-:W0:Y:S01]  /*9250*/  LDC.64 R2, c[0x4][RZ] ;  /* 0x01000000ff027b82 */ /* 0x001e220000000a00 */
[----:B------:R-:W-:Y:S01]  /*9260*/  IMAD.MOV.U32 R10, RZ, RZ, 0x335 ;  /* 0x00000335ff0a7424 */ /* 0x000fe200078e00ff */
[----:B0-----:R0:W-:Y:S06]  /*9270*/  STG.E.64 desc[UR4][R2.64+0x1990], R6 ;  /* 0x0019900602007986 */ /* 0x0011ec000c101b04 */
[----:B0-----:R-:W0:Y:S01]  /*9280*/  LDC.64 R2, c[0x4][RZ] ;  /* 0x01000000ff027b82 */ /* 0x001e220000000a00 */
[----:B------:R-:W-:Y:S01]  /*9290*/  HFMA2 R6, -RZ, RZ, 0, 4.899501800537109375e-05 ;  /* 0x00000336ff067431 */ /* 0x000fe200000001ff */
[----:B0-----:R0:W-:Y:S06]  /*92a0*/  STG.E.64 desc[UR4][R2.64+0x1998], R8 ;  /* 0x0019980802007986 */ /* 0x0011ec000c101b04 */
[----:B0-----:R-:W0:Y:S01]  /*92b0*/  LDC.64 R2, c[0x4][RZ] ;  /* 0x01000000ff027b82 */ /* 0x001e220000000a00 */
[----:B------:R-:W-:Y:S01]  /*92c0*/  IMAD.MOV.U32 R8, RZ, RZ, 0x337 ;  /* 0x00000337ff087424 */ /* 0x000fe200078e00ff */
[----:B0-----:R0:W-:Y:S06]  /*92d0*/  STG.E.64 desc[UR4][R2.64+0x19a0], R4 ;  /* 0x0019a00402007986 */ /* 0x0011ec000c101b04 */
[----:B0-----:R-:W0:Y:S01]  /*92e0*/  LDC.64 R2, c[0x4][RZ] ;  /* 0x01000000ff027b82 */ /* 0x001e220000000a00 */
[----:B------:R-:W-:Y:S01]  /*92f0*/  HFMA2 R4, -RZ, RZ, 0, 4.9114227294921875e-05 ;  /* 0x00000338ff047431 */ /* 0x000fe200000001ff */
[----:B0-----:R0:W-:Y:S06]  /*9300*/  STG.E.64 desc[UR4][R2.64+0x19a8], R10 ;  /* 0x0019a80a02007986 */ /* 0x0011ec000c101b04 */
[----:B0-----:R-:W0:Y:S01]  /*9310*/  LDC.64 R2, c[0x4][RZ] ;  /* 0x01000000ff027b82 */ /* 0x001e220000000a00 */
[----:B------:R-:W-:Y:S01]  /*9320*/  IMAD.MOV.U32 R10, RZ, RZ, 0x339 ;  /* 0x00000339ff0a7424 */ /* 0x000fe200078e00ff */
[----:B0-----:R0:W-:Y:S06]  /*9330*/  STG.E.64 desc[UR4][R2.64+0x19b0], R6 ;  /* 0x0019b00602007986 */ /* 0x0011ec000c101b04 */
[----:B0-----:R-:W0:Y:S01]  /*9340*/  LDC.64 R2, c[0x4][RZ] ;  /* 0x01000000ff027b82 */ /* 0x001e220000000a00 */
[----:B------:R-:W-:Y:S01]  /*9350*/  HFMA2 R6, -RZ, RZ, 0, 4.923343658447265625e-05 ;  /* 0x0000033aff067431 */ /* 0x000fe200000001ff */
[----:B0-----:R0:W-:Y:S06]  /*9360*/  STG.E.64 desc[UR4][R2.64+0x19b8], R8 ;  /* 0x0019b80802007986 */ /* 0x0011ec000c101b04 */
[----:B0-----:R-:W0:Y:S01]  /*9370*/  LDC.64 R2, c[0x4][RZ] ;  /* 0x01000000ff027b82 */ /* 0x001e220000000a00 */
[----:B------:R-:W-:Y:S01]  /*9380*/  IMAD.MOV.U32 R8, RZ, RZ, 0x33b ;  /* 0x0000033bff087424 */ /* 0x000fe200078e00ff */
[----:B0-----:R0:W-:Y:S06]  /*9390*/  STG.E.64 desc[UR4][R2.64+0x19c0], R4 ;  /* 0x0019c00402007986 */ /* 0x0011ec000c101b04 */
[----:B0-----:R-:W0:Y:S01]  /*93a0*/  LDC.64 R2, c[0x4][RZ] ;  /* 0x01000000ff027b82 */ /* 0x001e220000000a00 */
[----:B------:R-:W-:Y:S01]  /*93b0*/  HFMA2 R4, -RZ, RZ, 0, 4.93526458740234375e-05 ;  /* 0x0000033cff047431 */ /* 0x000fe200000001ff */
[----:B0-----:R0:W-:Y:S06]  /*93c0*/  STG.E.64 desc[UR4][R2.64+0x19c8], R10 ;  /* 0x0019c80a02007986 */ /* 0x0011ec000c101b04 */
[----:B0-----:R-:W0:Y:S01]  /*93d0*/  LDC.64 R2, c[0x4][RZ] ;  /* 0x01000000ff027b82 */ /* 0x001e220000000a00 */
[----:B------:R-:W-:Y:S01]  /*93e0*/  IMAD.MOV.U32 R10, RZ, RZ, 0x33d ;  /* 0x0000033dff0a7424 */ /* 0x000fe200078e00ff */
[----:B0-----:R0:W-:Y:S06]  /*93f0*/  STG.E.64 desc[UR4][R2.64+0x19d0], R6 ;  /* 0x0019d00602007986 */ /* 0x0011ec000c101b04 */
[----:B0-----:R-:W0:Y:S01]  /*9400*/  LDC.64 R2, c[0x4][RZ] ;  /* 0x01000000ff027b82 */ /* 0x001e220000000a00 */
[----:B------:R-:W-:Y:S01]  /*9410*/  HFMA2 R6, -RZ, RZ, 0, 4.947185516357421875e-05 ;  /* 0x0000033eff067431 */ /* 0x000fe200000001ff */
[----:B0-----:R0:W-:Y:S06]  /*9420*/  STG.E.64 desc[UR4][R2.64+0x19d8], R8 ;  /* 0x0019d80802007986 */ /* 0x0011ec000c101b04 */
[----:B0-----:R-:W0:Y:S01]  /*9430*/  LDC.64 R2, c[0x4][RZ] ;  /* 0x01000000ff027b82 */ /* 0x001e220000000a00 */
[----:B------:R-:W-:Y:S01]  /*9440*/  IMAD.MOV.U32 R8, RZ, RZ, 0x33f ;  /* 0x0000033fff087424 */ /* 0x000fe200078e00ff */
[----:B0-----:R0:W-:Y:S06]  /*9450*/  STG.E.64 desc[UR4][R2.64+0x19e0], R4 ;  /* 0x0019e00402007986 */ /* 0x0011ec000c101b04 */
[----:B0-----:R-:W0:Y:S01]  /*9460*/  LDC.64 R2, c[0x4][RZ] ;  /* 0x01000000ff027b82 */ /* 0x001e220000000a00 */
[----:B------:R-:W-:Y:S01]  /*9470*/  HFMA2 R4, -RZ, RZ, 0, 4.9591064453125e-05 ;  /* 0x00000340ff047431 */ /* 0x000fe200000001ff */
[----:B0-----:R0:W-:Y:S06]  /*9480*/  STG.E.64 desc[UR4][R2.64+0x19e8], R10 ;  /* 0x0019e80a02007986 */ /* 0x0011ec000c101b04 */
[----:B0-----:R-:W0:Y:S01]  /*9490*/  LDC.64 R2, c[0x4][RZ] ;  /* 0x01000000ff027b82 */ /* 0x001e220000000a00 */
[----:B------:R-:W-:Y:S01]  /*94a0*/  IMAD.MOV.U32 R10, RZ, RZ, 0x341 ;  /* 0x00000341ff0a7424 */ /* 0x000fe200078e00ff */
[----:B0-----:R0:W-:Y:S06]  /*94b0*/  STG.E.64 desc[UR4][R2.64+0x19f0], R6 ;  /* 0x0019f00602007986 */ /* 0x0011ec000c101b04 */
[----:B0-----:R-:W0:Y:S01]  /*94c0*/  LDC.64 R2, c[0x4][RZ] ;  /* 0x01000000ff027b82 */ /* 0x001e220000000a00 */
[----:B------:R-:W-:Y:S01]  /*94d0*/  HFMA2 R6, -RZ, RZ, 0, 4.971027374267578125e-05 ;  /* 0x00000342ff067431 */ /* 0x000fe200000001ff */
[----:B0-----:R0:W-:Y:S06]  /*94e0*/  STG.E.64 desc[UR4][R2.64+0x19f8], R8 ;  /* 0x0019f80802007986 */ /* 0x0011ec000c101b04 */
[----:B0-----:R-:W0:Y:S01]  /*94f0*/  LDC.64 R2, c[0x4][RZ] ;  /* 0x01000000ff027b82 */ /* 0x001e220000000a00 */
[----:B------:R-:W-:Y:S01]  /*9500*/  IMAD.MOV.U32 R8, RZ, RZ, 0x343 ;  /* 0x00000343ff087424 */ /* 0x000fe200078e00ff */
[----:B0-----:R0:W-:Y:S06]  /*9510*/  STG.E.64 desc[UR4][R2.64+0x1a00], R4 ;  /* 0x001a000402007986 */ /* 0x0011ec000c101b04 */
[----:B0-----:R-:W0:Y:S01]  /*9520*/  LDC.64 R2, c[0x4][RZ] ;  /* 0x01000000ff027b82 */ /* 0x001e220000000a00 */
[----:B------:R-:W-:Y:S01]  /*9530*/  HFMA2 R4, -RZ, RZ, 0, 4.98294830322265625e-05 ;  /* 0x00000344ff047431 */ /* 0x000fe200000001ff */
[----:B0-----:R0:W-:Y:S06]  /*9540*/  STG.E.64 desc[UR4][R2.64+0x1a08], R10 ;  /* 0x001a080a02007986 */ /* 0x0011ec000c101b04 */
[----:B0-----:R-:W0:Y:S01]  /*9550*/  LDC.64 R2, c[0x4][RZ] ;  /* 0x01000000ff027b82 */ /* 0x001e220000000a00 */
[----:B------:R-:W-:Y:S01]  /*9560*/  IMAD.MOV.U32 R10, RZ, RZ, 0x345 ;  /* 0x00000345ff0a7424 */ /* 0x000fe200078e00ff */
[----:B0-----:R0:W-:Y:S06]  /*9570*/  STG.E.64 desc[UR4][R2.64+0x1a10], R6 ;  /* 0x001a100602007986 */ /* 0x0011ec000c101b04 */
[----:B0-----:R-:W0:Y:S01]  /*9580*/  LDC.64 R2, c[0x4][RZ] ;  /* 0x01000000ff027b82 */ /* 0x001e220000000a00 */
[----:B------:R-:W-:Y:S01]  /*9590*/  HFMA2 R6, -RZ, RZ, 0, 4.994869232177734375e-05 ;  /* 0x00000346ff067431 */ /* 0x000fe200000001ff */
[----:B0-----:R0:W-:Y:S06]  /*95a0*/  STG.E.64 desc[UR4][R2.64+0x1a18], R8 ;  /* 0x001a180802007986 */ /* 0x0011ec000c101b04 */
[----:B0-----:R-:W0:Y:S01]  /*95b0*/  LDC.64 R2, c[0x4][RZ] ;  /* 0x01000000ff027b82 */ /* 0x001e220000000a00 */
[----:B------:R-:W-:Y:S01]  /*95c0*/  IMAD.MOV.U32 R8, RZ, RZ, 0x347 ;  /* 0x00000347ff087424 */ /* 0x000fe200078e00ff */
[----:B0-----:R0:W-:Y:S06]  /*95d0*/  STG.E.64 desc[UR4][R2.64+0x1a20], R4 ;  /* 0x001a200402007986 */ /* 0x0011ec000c101b04 */
[----:B0-----:R-:W0:Y:S01]  /*95e0*/  LDC.64 R2, c[0x4][RZ] ;  /* 0x01000000ff027b82 */ /* 0x001e220000000a00 */
[----:B------:R-:W-:Y:S01]  /*95f0*/  HFMA2 R4, -RZ, RZ, 0, 5.0067901611328125e-05 ;  /* 0x00000348ff047431 */ /* 0x000fe200000001ff */
[----:B0-----:R0:W-:Y:S06]  /*9600*/  STG.E.64 desc[UR4][R2.64+0x1a28], R10 ;  /* 0x001a280a02007986 */ /* 0x0011ec000c101b04 */
[----:B0-----:R-:W0:Y:S01]  /*9610*/  LDC.64 R2, c[0x4][RZ] ;  /* 0x01000000ff027b82 */ /* 0x001e220000000a00 */
[----:B------:R-:W-:Y:S01]  /*9620*/  IMAD.MOV.U32 R10, RZ, RZ, 0x349 ;  /* 0x00000349ff0a7424 */ /* 0x000fe200078e00ff */
[----:B0-----:R0:W-:Y:S06]  /*9630*/  STG.E.64 desc[UR4][R2.64+0x1a30], R6 ;  /* 0x001a300602007986 */ /* 0x0011ec000c101b04 */
[----:B0-----:R-:W0:Y:S01]  /*9640*/  LDC.64 R2, c[0x4][RZ] ;  /* 0x01000000ff027b82 */ /* 0x001e220000000a00 */
[----:B------:R-:W-:Y:S01]  /*9650*/  HFMA2 R6, -RZ, RZ, 0, 5.018711090087890625e-05 ;  /* 0x0000034aff067431 */ /* 0x000fe200000001ff */
[----:B0-----:R0:W-:Y:S06]  /*9660*/  STG.E.64 desc[UR4][R2.64+0x1a38], R8 ;  /* 0x001a380802007986 */ /* 0x0011ec000c101b04 */
[----:B0-----:R-:W0:Y:S01]  /*9670*/  LDC.64 R2, c[0x4][RZ] ;  /* 0x01000000ff027b82 */ /* 0x001e220000000a00 */
[----:B------:R-:W-:Y:S01]  /*9680*/  IMAD.MOV.U32 R8, RZ, RZ, 0x34b ;  /* 0x0000034bff087424 */ /* 0x000fe200078e00ff */
[----:B0-----:R0:W-:Y:S06]  /*9690*/  STG.E.64 desc[UR4][R2.64+0x1a40], R4 ;  /* 0x001a400402007986 */ /* 0x0011ec000c101b04 */
[----:B0-----:R-:W0:Y:S01]  /*96a0*/  LDC.64 R2, c[0x4][RZ] ;  /* 0x01000000ff027b82 */ /* 0x001e220000000a00 */
[----:B------:R-:W-:Y:S01]  /*96b0*/  HFMA2 R4, -RZ, RZ, 0, 5.03063201904296875e-05 ;  /* 0x0000034cff047431 */ /* 0x000fe200000001ff */
[----:B0-----:R0:W-:Y:S06]  /*96c0*/  STG.E.64 desc[UR4][R2.64+0x1a48], R10 ;  /* 0x001a480a02007986 */ /* 0x0011ec000c101b04 */
[----:B0-----:R-:W0:Y:S01]  /*96d0*/  LDC.64 R2, c[0x4][RZ] ;  /* 0x01000000ff027b82 */ /* 0x001e220000000a00 */
[----:B------:R-:W-:Y:S01]  /*96e0*/  IMAD.MOV.U32 R10, RZ, RZ, 0x34d ;  /* 0x0000034dff0a7424 */ /* 0x000fe200078e00ff */
[----:B0-----:R0:W-:Y:S06]  /*96f0*/  STG.E.64 desc[UR4][R2.64+0x1a50], R6 ;  /* 0x001a500602007986 */ /* 0x0011ec000c101b04 */
[----:B0-----:R-:W0:Y:S01]  /*9700*/  LDC.64 R2, c[0x4][RZ] ;  /* 0x01000000ff027b82 */ /* 0x001e220000000a00 */
[----:B------:R-:W-:Y:S01]  /*9710*/  HFMA2 R6, -RZ, RZ, 0, 5.042552947998046875e-05 ;  /* 0x0000034eff067431 */ /* 0x000fe200000001ff */
[----:B0-----:R0:W-:Y:S06]  /*9720*/  STG.E.64 desc[UR4][R2.64+0x1a58], R8 ;  /* 0x001a580802007986 */ /* 0x0011ec000c101b04 */
[----:B0-----:R-:W0:Y:S01]  /*9730*/  LDC.64 R2, c[0x4][RZ] ;  /* 0x01000000ff027b82 */ /* 0x001e220000000a00 */
[----:B------:R-:W-:Y:S01]  /*9740*/  IMAD.MOV.U32 R8, RZ, RZ, 0x34f ;  /* 0x0000034fff087424 */ /* 0x000fe200078e00ff */
[----:B0-----:R0:W-:Y:S06]  /*9750*/  STG.E.64 desc[UR4][R2.64+0x1a60], R4 ;  /* 0x001a600402007986 */ /* 0x0011ec000c101b04 */
[----:B0-----:R-:W0:Y:S01]  /*9760*/  LDC.64 R2, c[0x4][RZ] ;  /* 0x01000000ff027b82 */ /* 0x001e220000000a00 */
[----:B------:R-:W-:Y:S01]  /*9770*/  HFMA2 R4, -RZ, RZ, 0, 5.054473876953125e-05 ;  /* 0x00000350ff047431 */ /* 0x000fe200000001ff */
[----:B0-----:R0:W-:Y:S06]  /*9780*/  STG.E.64 desc[UR4][R2.64+0x1a68], R10 ;  /* 0x001a680a02007986 */ /* 0x0011ec000c101b04 */
[----:B0-----:R-:W0:Y:S01]  /*9790*/  LDC.64 R2, c[0x4][RZ] ;  /* 0x01000000ff027b82 */ /* 0x001e220000000a00 */
[----:B------:R-:W-:Y:S01]  /*97a0*/  IMAD.MOV.U32 R10, RZ, RZ, 0x351 ;  /* 0x00000351ff0a7424 */ /* 0x000fe200078e00ff */
[----:B0-----:R0:W-:Y:S06]  /*97b0*/  STG.E.64 desc[UR4][R2.64+0x1a70], R6 ;  /* 0x001a700602007986 */ /* 0x0011ec000c101b04 */
[----:B0-----:R-:W0:Y:S01]  /*97c0*/  LDC.64 R2, c[0x4][RZ] ;  /* 0x01000000ff027b82 */ /* 0x001e220000000a00 */
[----:B------:R-:W-:Y:S01]  /*97d0*/  HFMA2 R6, -RZ, RZ, 0, 5.066394805908203125e-05 ;  /* 0x00000352ff067431 */ /* 0x000fe200000001ff */
[----:B0-----:R0:W-:Y:S06]  /*97e0*/  STG.E.64 desc[UR4][R2.64+0x1a78], R8 ;  /* 0x001a780802007986 */ /* 0x0011ec000c101b04 */
[----:B0-----:R-:W0:Y:S01]  /*97f0*/  LDC.64 R2, c[0x4][RZ] ;  /* 0x01000000ff027b82 */ /* 0x001e220000000a00 */
[----:B------:R-:W-:Y:S01]  /*9800*/  IMAD.MOV.U32 R8, RZ, RZ, 0x353 ;  /* 0x00000353ff087424 */ /* 0x000fe200078e00ff */
[----:B0-----:R0:W-:Y:S06]  /*9810*/  STG.E.64 desc[UR4][R2.64+0x1a80], R4 ;  /* 0x001a800402007986 */ /* 0x0011ec000c101b04 */
[----:B0-----:R-:W0:Y:S01]  /*9820*/  LDC.64 R2, c[0x4][RZ] ;  /* 0x01000000ff027b82 */ /* 0x001e220000000a00 */
[----:B------:R-:W-:Y:S01]  /*9830*/  HFMA2 R4, -RZ, RZ, 0, 5.07831573486328125e-05 ;  /* 0x00000354ff047431 */ /* 0x000fe200000001ff */
[----:B0-----:R0:W-:Y:S06]  /*9840*/  STG.E.64 desc[UR4][R2.64+0x1a88], R10 ;  /* 0x001a880a02007986 */ /* 0x0011ec000c101b04 */
[----:B0-----:R-:W0:Y:S01]  /*9850*/  LDC.64 R2, c[0x4][RZ] ;  /* 0x01000000ff027b82 */ /* 0x001e220000000a00 */
[----:B------:R-:W-:Y:S01]  /*9860*/  IMAD.MOV.U32 R10, RZ, RZ, 0x355 ;  /* 0x00000355ff0a7424 */ /* 0x000fe200078e00ff */
[----:B0-----:R0:W-:Y:S06]  /*9870*/  STG.E.64 desc[UR4][R2.64+0x1a90], R6 ;  /* 0x001a900602007986 */ /* 0x0011ec000c101b04 */
[----:B0-----:R-:W0:Y:S01]  /*9880*/  LDC.64 R2, c[0x4][RZ] ;  /* 0x01000000ff027b82 */ /* 0x001e220000000a00 */
[----:B------:R-:W-:Y:S01]  /*9890*/  HFMA2 R6, -RZ, RZ, 0, 5.090236663818359375e-05 ;  /* 0x00000356ff067431 */ /* 0x000fe200000001ff */
[----:B0-----:R0:W-:Y:S06]  /*98a0*/  STG.E.64 desc[UR4][R2.64+0x1a98], R8 ;  /* 0x001a980802007986 */ /* 0x0011ec000c101b04 */
[----:B0-----:R-:W0:Y:S01]  /*98b0*/  LDC.64 R2, c[0x4][RZ] ;  /* 0x01000000ff027b82 */ /* 0x001e220000000a00 */
[----:B------:R-:W-:Y:S01]  /*98c0*/  IMAD.MOV.U32 R8, RZ, RZ, 0x357 ;  /* 0x00000357ff087424 */ /* 0x000fe200078e00ff */
[----:B0-----:R0:W-:Y:S06]  /*98d0*/  STG.E.64 desc[UR4][R2.64+0x1aa0], R4 ;  /* 0x001aa00402007986 */ /* 0x0011ec000c101b04 */
[----:B0-----:R-:W0:Y:S01]  /*98e0*/  LDC.64 R2, c[0x4][RZ] ;  /* 0x01000000ff027b82 */ /* 0x001e220000000a00 */
[----:B------:R-:W-:Y:S01]  /*98f0*/  HFMA2 R4, -RZ, RZ, 0, 5.1021575927734375e-05 ;  /* 0x00000358ff047431 */ /* 0x000fe200000001ff */
[----:B0-----:R0:W-:Y:S06]  /*9900*/  STG.E.64 desc[UR4][R2.64+0x1aa8], R10 ;  /* 0x001aa80a02007986 */ /* 0x0011ec000c101b04 */
[----:B0-----:R-:W0:Y:S01]  /*9910*/  LDC.64 R2, c[0x4][RZ] ;  /* 0x01000000ff027b82 */ /* 0x001e220000000a00 */
[----:B------:R-:W-:Y:S01]  /*9920*/  IMAD.MOV.U32 R10, RZ, RZ, 0x359 ;  /* 0x00000359ff0a7424 */ /* 0x000fe200078e00ff */
[----:B0-----:R0:W-:Y:S06]  /*9930*/  STG.E.64 desc[UR4][R2.64+0x1ab0], R6 ;  /* 0x001ab00602007986 */ /* 0x0011ec000c101b04 */
[----:B0-----:R-:W0:Y:S01]  /*9940*/  LDC.64 R2, c[0x4][RZ] ;  /* 0x01000000ff027b82 */ /* 0x001e220000000a00 */
[----:B------:R-:W-:Y:S01]  /*9950*/  HFMA2 R6, -RZ, RZ, 0, 5.114078521728515625e-05 ;  /* 0x0000035aff067431 */ /* 0x000fe200000001ff */
[----:B0-----:R0:W-:Y:S06]  /*9960*/  STG.E.64 desc[UR4][R2.64+0x1ab8], R8 ;  /* 0x001ab80802007986 */ /* 0x0011ec000c101b04 */
[----:B0-----:R-:W0:Y:S01]  /*9970*/  LDC.64 R2, c[0x4][RZ] ;  /* 0x01000000ff027b82 */ /* 0x001e220000000a00 */
[----:B------:R-:W-:Y:S01]  /*9980*/  IMAD.MOV.U32 R8, RZ, RZ, 0x35b ;  /* 0x0000035bff087424 */ /* 0x000fe200078e00ff */
[----:B0-----:R0:W-:Y:S06]  /*9990*/  STG.E.64 desc[UR4][R2.64+0x1ac0], R4 ;  /* 0x001ac00402007986 */ /* 0x0011ec000c101b04 */
[----:B0-----:R-:W0:Y:S01]  /*99a0*/  LDC.64 R2, c[0x4][RZ] ;  /* 0x01000000ff027b82 */ /* 0x001e220000000a00 */
[----:B------:R-:W-:Y:S01]  /*99b0*/  HFMA2 R4, -RZ, RZ, 0, 5.12599945068359375e-05 ;  /* 0x0000035cff047431 */ /* 0x000fe200000001ff */
[----:B0-----:R0:W-:Y:S06]  /*99c0*/  STG.E.64 desc[UR4][R2.64+0x1ac8], R10 ;  /* 0x001ac80a02007986 */ /* 0x0011ec000c101b04 */
[----:B0-----:R-:W0:Y:S01]  /*99d0*/  LDC.64 R2, c[0x4][RZ] ;  /* 0x01000000ff027b82 */ /* 0x001e220000000a00 */
[----:B------:R-:W-:Y:S01]  /*99e0*/  IMAD.MOV.U32 R10, RZ, RZ, 0x35d ;  /* 0x0000035dff0a7424 */ /* 0x000fe200078e00ff */
[----:B0-----:R0:W-:Y:S06]  /*99f0*/  STG.E.64 desc[UR4][R2.64+0x1ad0], R6 ;  /* 0x001ad00602007986 */ /* 0x0011ec000c101b04 */
[----:B0-----:R-:W0:Y:S01]  /*9a00*/  LDC.64 R2, c[0x4][RZ] ;  /* 0x01000000ff027b82 */ /* 0x001e220000000a00 */
[----:B------:R-:W-:Y:S01]  /*9a10*/  HFMA2 R6, -RZ, RZ, 0, 5.137920379638671875e-05 ;  /* 0x0000035eff067431 */ /* 0x000fe200000001ff */
[----:B0-----:R0:W-:Y:S06]  /*9a20*/  STG.E.64 desc[UR4][R2.64+0x1ad8], R8 ;  /* 0x001ad80802007986 */ /* 0x0011ec000c101b04 */
[----:B0-----:R-:W0:Y:S01]  /*9a30*/  LDC.64 R2, c[0x4][RZ] ;  /* 0x01000000ff027b82 */ /* 0x001e220000000a00 */
[----:B------:R-:W-:Y:S01]  /*9a40*/  IMAD.MOV.U32 R8, RZ, RZ, 0x35f ;  /* 0x0000035fff087424 */ /* 0x000fe200078e00ff */
[----:B0-----:R0:W-:Y:S06]  /*9a50*/  STG.E.64 desc[UR4][R2.64+0x1ae0], R4 ;  /* 0x001ae00402007986 */ /* 0x0011ec000c101b04 */
[----:B0-----:R-:W0:Y:S01]  /*9a60*/  LDC.64 R2, c[0x4][RZ] ;  /* 0x01000000ff027b82 */ /* 0x001e220000000a00 */
[----:B------:R-:W-:Y:S01]  /*9a70*/  HFMA2 R4, -RZ, RZ, 0, 5.14984130859375e-05 ;  /* 0x00000360ff047431 */ /* 0x000fe200000001ff */
[----:B0-----:R0:W-:Y:S06]  /*9a80*/  STG.E.64 desc[UR4][R2.64+0x1ae8], R10 ;  /* 0x001ae80a02007986 */ /* 0x0011ec000c101b04 */
[----:B0-----:R-:W0:Y:S01]  /*9a90*/  LDC.64 R2, c[0x4][RZ] ;  /* 0x01000000ff027b82 */ /* 0x001e220000000a00 */
[----:B------:R-:W-:Y:S01]  /*9aa0*/  IMAD.MOV.U32 R10, RZ, RZ, 0x361 ;  /* 0x00000361ff0a7424 */ /* 0x000fe200078e00ff */
[----:B0-----:R0:W-:Y:S06]  /*9ab0*/  STG.E.64 desc[UR4][R2.64+0x1af0], R6 ;  /* 0x001af00602007986 */ /* 0x0011ec000c101b04 */
[----:B0-----:R-:W0:Y:S01]  /*9ac0*/  LDC.64 R2, c[0x4][RZ] ;  /* 0x01000000ff027b82 */ /* 0x001e220000000a00 */
[----:B------:R-:W-:Y:S01]  /*9ad0*/  HFMA2 R6, -RZ, RZ, 0, 5.161762237548828125e-05 ;  /* 0x00000362ff067431 */ /* 0x000fe200000001ff */
[----:B0-----:R0:W-:Y:S06]  /*9ae0*/  STG.E.64 desc[UR4][R2.64+0x1af8], R8 ;  /* 0x001af80802007986 */ /* 0x0011ec000c101b04 */
[----:B0-----:R-:W0:Y:S01]  /*9af0*/  LDC.64 R2, c[0x4][RZ] ;  /* 0x01000000ff027b82 */ /* 0x001e220000000a00 */
[----:B------:R-:W-:Y:S01]  /*9b00*/  IMAD.MOV.U32 R8, RZ, RZ, 0x363 ;  /* 0x00000363ff087424 */ /* 0x000fe200078e00ff */
[----:B0-----:R0:W-:Y:S06]  /*9b10*/  STG.E.64 desc[UR4][R2.64+0x1b00], R4 ;  /* 0x001b000402007986 */ /* 0x0011ec000c101b04 */
[----:B0-----:R-:W0:Y:S01]  /*9b20*/  LDC.64 R2, c[0x4][RZ] ;  /* 0x01000000ff027b82 */ /* 0x001e220000000a00 */
[----:B------:R-:W-:Y:S01]  /*9b30*/  HFMA2 R4, -RZ, RZ, 0, 5.17368316650390625e-05 ;  /* 0x00000364ff047431 */ /* 0x000fe200000001ff */
[----:B0-----:R0:W-:Y:S06]  /*9b40*/  STG.E.64 desc[UR4][R2.64+0x1b08], R10 ;  /* 0x001b080a02007986 */ /* 0x0011ec000c101b04 */
[----:B0-----:R-:W0:Y:S01]  /*9b50*/  LDC.64 R2, c[0x4][RZ] ;  /* 0x01000000ff027b82 */ /* 0x001e220000000a00 */
[----:B------:R-:W-:Y:S01]  /*9b60*/  IMAD.MOV.U32 R10, RZ, RZ, 0x365 ;  /* 0x00000365ff0a7424 */ /* 0x000fe200078e00ff */
[----:B0-----:R0:W-:Y:S06]  /*9b70*/  STG.E.64 desc[UR4][R2.64+0x1b10], R6 ;  /* 0x001b100602007986 */ /* 0x0011ec000c101b04 */
[----:B0-----:R-:W0:Y:S01]  /*9b80*/  LDC.64 R2, c[0x4][RZ] ;  /* 0x01000000ff027b82 */ /* 0x001e220000000a00 */
[----:B------:R-:W-:Y:S01]  /*9b90*/  HFMA2 R6, -RZ, RZ, 0, 5.185604095458984375e-05 ;  /* 0x00000366ff067431 */ /* 0x000fe200000001ff */
[----:B0-----:R0:W-:Y:S06]  /*9ba0*/  STG.E.64 desc[UR4][R2.64+0x1b18], R8 ;  /* 0x001b180802007986 */ /* 0x0011ec000c101b04 */
[----:B0-----:R-:W0:Y:S01]  /*9bb0*/  LDC.64 R2, c[0x4][RZ] ;  /* 0x01000000ff027b82 */ /* 0x001e220000000a00 */
[----:B------:R-:W-:Y:S01]  /*9bc0*/  IMAD.MOV.U32 R8, RZ, RZ, 0x367 ;  /* 0x00000367ff087424 */ /* 0x000fe200078e00ff */
[----:B0-----:R0:W-:Y:S06]  /*9bd0*/  STG.E.64 desc[UR4][R2.64+0x1b20], R4 ;  /* 0x001b200402007986 */ /* 0x0011ec000c101b04 */
[----:B0-----:R-:W0:Y:S01]  /*9be0*/  LDC.64 R2, c[0x4][RZ] ;  /* 0x01000000ff027b82 */ /* 0x001e220000000a00 */
[----:B------:R-:W-:Y:S01]  /*9bf0*/  HFMA2 R4, -RZ, RZ, 0, 5.1975250244140625e-05 ;  /* 0x00000368ff047431 */ /* 0x000fe200000001ff */
[----:B0-----:R0:W-:Y:S06]  /*9c00*/  STG.E.64 desc[UR4][R2.64+0x1b28], R10 ;  /* 0x001b280a02007986 */ /* 0x0011ec000c101b04 */
[----:B0-----:R-:W0:Y:S01]  /*9c10*/  LDC.64 R2, c[0x4][RZ] ;  /* 0x01000000ff027b82 */ /* 0x001e220000000a00 */
[----:B------:R-:W-:Y:S01]  /*9c20*/  IMAD.MOV.U32 R10, RZ, RZ, 0x369 ;  /* 0x00000369ff0a7424 */ /* 0x000fe200078e00ff */
[----:B0-----:R0:W-:Y:S06]  /*9c30*/  STG.E.64 desc[UR4][R2.64+0x1b30], R6 ;  /* 0x001b300602007986 */ /* 0x0011ec000c101b04 */
[----:B0-----:R-:W0:Y:S01]  /*9c40*/  LDC.64 R2, c[0x4][RZ] ;  /* 0x01000000ff027b82 */ /* 0x001e220000000a00 */
[----:B------:R-:W-:Y:S01]  /*9c50*/  HFMA2 R6, -RZ, RZ, 0, 5.209445953369140625e-05 ;  /* 0x0000036aff067431 */ /* 0x000fe200000001ff */
[----:B0-----:R0:W-:Y:S06]  /*9c60*/  STG.E.64 desc[UR4][R2.64+0x1b38], R8 ;  /* 0x001b380802007986 */ /* 0x0011ec000c101b04 */
[----:B0-----:R-:W0:Y:S01]  /*9c70*/  LDC.64 R2, c[0x4][RZ] ;  /* 0x01000000ff027b82 */ /* 0x001e220000000a00 */
[----:B------:R-:W-:Y:S01]  /*9c80*/  IMAD.MOV.U32 R8, RZ, RZ, 0x36b ;  /* 0x0000036bff087424 */ /* 0x000fe200078e00ff */
[----:B0-----:R0:W-:Y:S06]  /*9c90*/  STG.E.64 desc[UR4][R2.64+0x1b40], R4 ;  /* 0x001b400402007986 */ /* 0x0011ec000c101b04 */
[----:B0-----:R-:W0:Y:S01]  /*9ca0*/  LDC.64 R2, c[0x4][RZ] ;  /* 0x01000000ff027b82 */ /* 0x001e220000000a00 */
[----:B------:R-:W-:Y:S01]  /*9cb0*/  HFMA2 R4, -RZ, RZ, 0, 5.22136688232421875e-05 ;  /* 0x0000036cff047431 */ /* 0x000fe200000001ff */
[----:B0-----:R0:W-:Y:S06]  /*9cc0*/  STG.E.64 desc[UR4][R2.64+0x1b48], R10 ;  /* 0x001b480a02007986 */ /* 0x0011ec000c101b04 */
[----:B0-----:R-:W0:Y:S01]  /*9cd0*/  LDC.64 R2, c[0x4][RZ] ;  /* 0x01000000ff027b82 */ /* 0x001e220000000a00 */
[----:B------:R-:W-:Y:S01]  /*9ce0*/  IMAD.MOV.U32 R10, RZ, RZ, 0x36d ;  /* 0x0000036dff0a7424 */ /* 0x000fe200078e00ff */
[----:B0-----:R0:W-:Y:S06]  /*9cf0*/  STG.E.64 desc[UR4][R2.64+0x1b50], R6 ;  /* 0x001b500602007986 */ /* 0x0011ec000c101b04 */
[----:B0-----:R-:W0:Y:S01]  /*9d00*/  LDC.64 R2, c[0x4][RZ] ;  /* 0x01000000ff027b82 */ /* 0x001e220000000a00 */
[----:B------:R-:W-:Y:S01]  /*9d10*/  HFMA2 R6, -RZ, RZ, 0, 5.233287811279296875e-05 ;  /* 0x0000036eff067431 */ /* 0x000fe200000001ff */
[----:B0-----:R0:W-:Y:S06]  /*9d20*/  STG.E.64 desc[UR4][R2.64+0x1b58], R8 ;  /* 0x001b580802007986 */ /* 0x0011ec000c101b04 */
[----:B0-----:R-:W0:Y:S01]  /*9d30*/  LDC.64 R2, c[0x4][RZ] ;  /* 0x01000000ff027b82 */ /* 0x001e220000000a00 */
[----:B------:R-:W-:Y:S01]  /*9d40*/  IMAD.MOV.U32 R8, RZ, RZ, 0x36f ;  /* 0x0000036fff087424 */ /* 0x000fe200078e00ff */
[----:B0-----:R0:W-:Y:S06]  /*9d50*/  STG.E.64 desc[UR4][R2.64+0x1b60], R4 ;  /* 0x001b600402007986 */ /* 0x0011ec000c101b04 */
[----:B0-----:R-:W0:Y:S01]  /*9d60*/  LDC.64 R2, c[0x4][RZ] ;  /* 0x01000000ff027b82 */ /* 0x001e220000000a00 */
[----:B------:R-:W-:Y:S01]  /*9d70*/  HFMA2 R4, -RZ, RZ, 0, 5.245208740234375e-05 ;  /* 0x00000370ff047431 */ /* 0x000fe200000001ff */
[----:B0-----:R0:W-:Y:S06]  /*9d80*/  STG.E.64 desc[UR4][R2.64+0x1b68], R10 ;  /* 0x001b680a02007986 */ /* 0x0011ec000c101b04 */
[----:B0-----:R-:W0:Y:S01]  /*9d90*/  LDC.64 R2, c[0x4][RZ] ;  /* 0x01000000ff027b82 */ /* 0x001e220000000a00 */
[----:B------:R-:W-:Y:S01]  /*9da0*/  IMAD.MOV.U32 R10, RZ, RZ, 0x371 ;  /* 0x00000371ff0a7424 */ /* 0x000fe200078e00ff */
[----:B0-----:R0:W-:Y:S06]  /*9db0*/  STG.E.64 desc[UR4][R2.64+0x1b70], R6 ;  /* 0x001b700602007986 */ /* 0x0011ec000c101b04 */
[----:B0-----:R-:W0:Y:S01]  /*9dc0*/  LDC.64 R2, c[0x4][RZ] ;  /* 0x01000000ff027b82 */ /* 0x001e220000000a00 */
[----:B------:R-:W-:Y:S01]  /*9dd0*/  HFMA2 R6, -RZ, RZ, 0, 5.257129669189453125e-05 ;  /* 0x00000372ff067431 */ /* 0x000fe200000001ff */
[----:B0-----:R0:W-:Y:S06]  /*9de0*/  STG.E.64 desc[UR4][R2.64+0x1b78], R8 ;  /* 0x001b780802007986 */ /* 0x0011ec000c101b04 */
[----:B0-----:R-:W0:Y:S01]  /*9df0*/  LDC.64 R2, c[0x4][RZ] ;  /* 0x01000000ff027b82 */ /* 0x001e220000000a00 */
[----:B------:R-:W-:Y:S01]  /*9e00*/  IMAD.MOV.U32 R8, RZ, RZ, 0x373 ;  /* 0x00000373ff087424 */ /* 0x000fe200078e00ff */
[----:B0-----:R0:W-:Y:S06]  /*9e10*/  STG.E.64 desc[UR4][R2.64+0x1b80], R4 ;  /* 0x001b800402007986 */ /* 0x0011ec000c101b04 */
[----:B0-----:R-:W0:Y:S01]  /*9e20*/  LDC.64 R2, c[0x4][RZ] ;  /* 0x01000000ff027b82 */ /* 0x001e220000000a00 */
[----:B------:R-:W-:Y:S01]  /*9e30*/  HFMA2 R4, -RZ, RZ, 0, 5.26905059814453125e-05 ;  /* 0x00000374ff047431 */ /* 0x000fe200000001ff */
[----:B0-----:R0:W-:Y:S06]  /*9e40*/  STG.E.64 desc[UR4][R2.64+0x1b88], R10 ;  /* 0x001b880a02007986 */ /* 0x0011ec000c101b04 */
[----:B0-----:R-:W0:Y:S01]  /*9e50*/  LDC.64 R2, c[0x4][RZ] ;  /* 0x01000000ff027b82 */ /* 0x001e220000000a00 */
[----:B------:R-:W-:Y:S01]  /*9e60*/  IMAD.MOV.U32 R10, RZ, RZ, 0x375 ;  /* 0x00000375ff0a7424 */ /* 0x000fe200078e00ff */
[----:B0-----:R0:W-:Y:S06]  /*9e70*/  STG.E.64 desc[UR4][R2.64+0x1b90], R6 ;  /* 0x001b900602007986 */ /* 0x0011ec000c101b04 */
[----:B0-----:R-:W0:Y:S01]  /*9e80*/  LDC.64 R2, c[0x4][RZ] ;  /* 0x01000000ff027b82 */ /* 0x001e220000000a00 */
[----:B------:R-:W-:Y:S01]  /*9e90*/  HFMA2 R6, -RZ, RZ, 0, 5.280971527099609375e-05 ;  /* 0x00000376ff067431 */ /* 0x000fe200000001ff */
[----:B0-----:R0:W-:Y:S06]  /*9ea0*/  STG.E.64 desc[UR4][R2.64+0x1b98], R8 ;  /* 0x001b980802007986 */ /* 0x0011ec000c101b04 */
[----:B0-----:R-:W0:Y:S01]  /*9eb0*/  LDC.64 R2, c[0x4][RZ] ;  /* 0x01000000ff027b82 */ /* 0x001e220000000a00 */
[----:B------:R-:W-:Y:S01]  /*9ec0*/  IMAD.MOV.U32 R8, RZ, RZ, 0x377 ;  /* 0x00000377ff087424 */ /* 0x000fe200078e00ff */
[----:B0-----:R0:W-:Y:S06]  /*9ed0*/  STG.E.64 desc[UR4][R2.64+0x1ba0], R4 ;  /* 0x001ba00402007986 */ /* 0x0011ec000c101b04 */
[----:B0-----:R-:W0:Y:S01]  /*9ee0*/  LDC.64 R2, c[0x4][RZ] ;  /* 0x01000000ff027b82 */ /* 0x001e220000000a00 */
[----:B------:R-:W-:Y:S01]  /*9ef0*/  HFMA2 R4, -RZ, RZ, 0, 5.2928924560546875e-05 ;  /* 0x00000378ff047431 */ /* 0x000fe200000001ff */
[----:B0-----:R0:W-:Y:S06]  /*9f00*/  STG.E.64 desc[UR4][R2.64+0x1ba8], R10 ;  /* 0x001ba80a02007986 */ /* 0x0011ec000c101b04 */
[----:B0-----:R-:W0:Y:S01]  /*9f10*/  LDC.64 R2, c[0x4][RZ] ;  /* 0x01000000ff027b82 */ /* 0x001e220000000a00 */
[----:B------:R-:W-:Y:S01]  /*9f20*/  IMAD.MOV.U32 R10, RZ, RZ, 0x379 ;  /* 0x00000379ff0a7424 */ /* 0x000fe200078e00ff */
[----:B0-----:R0:W-:Y:S06]  /*9f30*/  STG.E.64 desc[UR4][R2.64+0x1bb0], R6 ;  /* 0x001bb00602007986 */ /* 0x0011ec000c101b04 */
[----:B0-----:R-:W0:Y:S01]  /*9f40*/  LDC.64 R2, c[0x4][RZ] ;  /* 0x01000000ff027b82 */ /* 0x001e220000000a00 */
[----:B------:R-:W-:Y:S01]  /*9f50*/  HFMA2 R6, -RZ, RZ, 0, 5.304813385009765625e-05 ;  /* 0x0000037aff067431 */ /* 0x000fe200000001ff */
[----:B0-----:R0:W-:Y:S06]  /*9f60*/  STG.E.64 desc[UR4][R2.64+0x1bb8], R8 ;  /* 0x001bb80802007986 */ /* 0x0011ec000c101b04 */
[----:B0-----:R-:W0:Y:S01]  /*9f70*/  LDC.64 R2, c[0x4][RZ] ;  /* 0x01000000ff027b82 */ /* 0x001e220000000a00 */
[----:B------:R-:W-:Y:S01]  /*9f80*/  IMAD.MOV.U32 R8, RZ, RZ, 0x37b ;  /* 0x0000037bff087424 */ /* 0x000fe200078e00ff */
[----:B0-----:R0:W-:Y:S06]  /*9f90*/  STG.E.64 desc[UR4][R2.64+0x1bc0], R4 ;  /* 0x001bc00402007986 */ /* 0x0011ec000c101b04 */
[----:B0-----:R-:W0:Y:S01]  /*9fa0*/  LDC.64 R2, c[0x4][RZ] ;  /* 0x01000000ff027b82 */ /* 0x001e220000000a00 */
[----:B------:R-:W-:Y:S01]  /*9fb0*/  HFMA2 R4, -RZ, RZ, 0, 5.31673431396484375e-05 ;  /* 0x0000037cff047431 */ /* 0x000fe200000001ff */
[----:B0-----:R0:W-:Y:S06]  /*9fc0*/  STG.E.64 desc[UR4][R2.64+0x1bc8], R10 ;  /* 0x001bc80a02007986 */ /* 0x0011ec000c101b04 */
[----:B0-----:R-:W0:Y:S01]  /*9fd0*/  LDC.64 R2, c[0x4][RZ] ;  /* 0x01000000ff027b82 */ /* 0x001e220000000a00 */
[----:B------:R-:W-:Y:S01]  /*9fe0*/  IMAD.MOV.U32 R10, RZ, RZ, 0x37d ;  /* 0x0000037dff0a7424 */ /* 0x000fe200078e00ff */
[----:B0-----:R0:W-:Y:S06]  /*9ff0*/  STG.E.64 desc[UR4][R2.64+0x1bd0], R6 ;  /* 0x001bd00602007986 */ /* 0x0011ec000c101b04 */
[----:B0-----:R-:W0:Y:S01]  /*a000*/  LDC.64 R2, c[0x4][RZ] ;  /* 0x01000000ff027b82 */ /* 0x001e220000000a00 */
[----:B------:R-:W-:Y:S01]  /*a010*/  HFMA2 R6, -RZ, RZ, 0, 5.328655242919921875e-05 ;  /* 0x0000037eff067431 */ /* 0x000fe200000001ff */
[----:B0-----:R0:W-:Y:S06]  /*a020*/  STG.E.64 desc[UR4][R2.64+0x1bd8], R8 ;  /* 0x001bd80802007986 */ /* 0x0011ec000c101b04 */
[----:B0-----:R-:W0:Y:S01]  /*a030*/  LDC.64 R2, c[0x4][RZ] ;  /* 0x01000000ff027b82 */ /* 0x001e220000000a00 */
[----:B------:R-:W-:Y:S01]  /*a040*/  IMAD.MOV.U32 R8, RZ, RZ, 0x37f ;  /* 0x0000037fff087424 */ /* 0x000fe200078e00ff */
[----:B0-----:R0:W-:Y:S06]  /*a050*/  STG.E.64 desc[UR4][R2.64+0x1be0], R4 ;  /* 0x001be00402007986 */ /* 0x0011ec000c101b04 */
[----:B0-----:R-:W0:Y:S01]  /*a060*/  LDC.64 R2, c[0x4][RZ] ;  /* 0x01000000ff027b82 */ /* 0x001e220000000a00 */
[----:B------:R-:W-:Y:S01]  /*a070*/  HFMA2 R4, -RZ, RZ, 0, 5.340576171875e-05 ;  /* 0x00000380ff047431 */ /* 0x000fe200000001ff */
[----:B0-----:R0:W-:Y:S06]  /*a080*/  STG.E.64 desc[UR4][R2.64+0x1be8], R10 ;  /* 0x001be80a02007986 */ /* 0x0011ec000c101b04 */
[----:B0-----:R-:W0:Y:S01]  /*a090*/  LDC.64 R2, c[0x4][RZ] ;  /* 0x01000000ff027b82 */ /* 0x001e220000000a00 */
[----:B------:R-:W-:Y:S01]  /*a0a0*/  IMAD.MOV.U32 R10, RZ, RZ, 0x381 ;  /* 0x00000381ff0a7424 */ /* 0x000fe200078e00ff */
[----:B0-----:R0:W-:Y:S06]  /*a0b0*/  STG.E.64 desc[UR4][R2.64+0x1bf0], R6 ;  /* 0x001bf00602007986 */ /* 0x0011ec000c101b04 */
[----:B0-----:R-:W0:Y:S01]  /*a0c0*/  LDC.64 R2, c[0x4][RZ] ;  /* 0x01000000ff027b82 */ /* 0x001e220000000a00 */
[----:B------:R-:W-:Y:S01]  /*a0d0*/  HFMA2 R6, -RZ, RZ, 0, 5.352497100830078125e-05 ;  /* 0x00000382ff067431 */ /* 0x000fe200000001ff */
[----:B0-----:R0:W-:Y:S06]  /*a0e0*/  STG.E.64 desc[UR4][R2.64+0x1bf8], R8 ;  /* 0x001bf80802007986 */ /* 0x0011ec000c101b04 */
[----:B0-----:R-:W0:Y:S01]  /*a0f0*/  LDC.64 R2, c[0x4][RZ] ;  /* 0x01000000ff027b82 */ /* 0x001e220000000a00 */
[----:B------:R-:W-:Y:S01]  /*a100*/  IMAD.MOV.U32 R8, RZ, RZ, 0x383 ;  /* 0x00000383ff087424 */ /* 0x000fe200078e00ff */
[----:B0-----:R0:W-:Y:S06]  /*a110*/  STG.E.64 desc[UR4][R2.64+0x1c00], R4 ;  /* 0x001c000402007986 */ /* 0x0011ec000c101b04 */
[----:B0-----:R-:W0:Y:S01]  /*a120*/  LDC.64 R2, c[0x4][RZ] ;  /* 0x01000000ff027b82 */ /* 0x001e220000000a00 */
[----:B------:R-:W-:Y:S01]  /*a130*/  HFMA2 R4, -RZ, RZ, 0, 5.36441802978515625e-05 ;  /* 0x00000384ff047431 */ /* 0x000fe200000001ff */
[----:B0-----:R0:W-:Y:S06]  /*a140*/  STG.E.64 desc[UR4][R2.64+0x1c08], R10 ;  /* 0x001c080a02007986 */ /* 0x0011ec000c101b04 */
[----:B0-----:R-:W0:Y:S01]  /*a150*/  LDC.64 R2, c[0x4][RZ] ;  /* 0x01000000ff027b82 */ /* 0x001e220000000a00 */
[----:B------:R-:W-:Y:S01]  /*a160*/  IMAD.MOV.U32 R10, RZ, RZ, 0x385 ;  /* 0x00000385ff0a7424 */ /* 0x000fe200078e00ff */
[----:B0-----:R0:W-:Y:S06]  /*a170*/  STG.E.64 desc[UR4][R2.64+0x1c10], R6 ;  /* 0x001c100602007986 */ /* 0x0011ec000c101b04 */
[----:B0-----:R-:W0:Y:S01]  /*a180*/  LDC.64 R2, c[0x4][RZ] ;  /* 0x01000000ff027b82 */ /* 0x001e220000000a00 */
[----:B------:R-:W-:Y:S01]  /*a190*/  HFMA2 R6, -RZ, RZ, 0, 5.376338958740234375e-05 ;  /* 0x00000386ff067431 */ /* 0x000fe200000001ff */
[----:B0-----:R0:W-:Y:S06]  /*a1a0*/  STG.E.64 desc[UR4][R2.64+0x1c18], R8 ;  /* 0x001c180802007986 */ /* 0x0011ec000c101b04 */
[----:B0-----:R-:W0:Y:S01]  /*a1b0*/  LDC.64 R2, c[0x4][RZ] ;  /* 0x01000000ff027b82 */ /* 0x001e220000000a00 */
[----:B------:R-:W-:Y:S01]  /*a1c0*/  IMAD.MOV.U32 R8, RZ, RZ, 0x387 ;  /* 0x00000387ff087424 */ /* 0x000fe200078e00ff */
[----:B0-----:R0:W-:Y:S06]  /*a1d0*/  STG.E.64 desc[UR4][R2.64+0x1c20], R4 ;  /* 0x001c200402007986 */ /* 0x0011ec000c101b04 */
[----:B0-----:R-:W0:Y:S01]  /*a1e0*/  LDC.64 R2, c[0x4][RZ] ;  /* 0x01000000ff027b82 */ /* 0x001e220000000a00 */
[----:B------:R-:W-:Y:S01]  /*a1f0*/  HFMA2 R4, -RZ, RZ, 0, 5.3882598876953125e-05 ;  /* 0x00000388ff047431 */ /* 0x000fe200000001ff */
[----:B0-----:R0:W-:Y:S06]  /*a200*/  STG.E.64 desc[UR4][R2.64+0x1c28], R10 ;  /* 0x001c280a02007986 */ /* 0x0011ec000c101b04 */
[----:B0-----:R-:W0:Y:S01]  /*a210*/  LDC.64 R2, c[0x4][RZ] ;  /* 0x01000000ff027b82 */ /* 0x001e220000000a00 */
[----:B------:R-:W-:Y:S01]  /*a220*/  IMAD.MOV.U32 R10, RZ, RZ, 0x389 ;  /* 0x00000389ff0a7424 */ /* 0x000fe200078e00ff */
[----:B0-----:R0:W-:Y:S06]  /*a230*/  STG.E.64 desc[UR4][R2.64+0x1c30], R6 ;  /* 0x001c300602007986 */ /* 0x0011ec000c101b04 */
[----:B0-----:R-:W0:Y:S01]  /*a240*/  LDC.64 R2, c[0x4][RZ] ;  /* 0x01000000ff027b82 */ /* 0x001e220000000a00 */
[----:B------:R-:W-:Y:S01]  /*a250*/  HFMA2 R6, -RZ, RZ, 0, 5.400180816650390625e-05 ;  /* 0x0000038aff067431 */ /* 0x000fe200000001ff */
[----:B0-----:R0:W-:Y:S06]  /*a260*/  STG.E.64 desc[UR4][R2.64+0x1c38], R8 ;  /* 0x001c380802007986 */ /* 0x0011ec000c101b04 */
[----:B0-----:R-:W0:Y:S01]  /*a270*/  LDC.64 R2, c[0x4][RZ] ;  /* 0x01000000ff027b82 */ /* 0x001e220000000a00 */
[----:B------:R-:W-:Y:S01]  /*a280*/  IMAD.MOV.U32 R8, RZ, RZ, 0x38b ;  /* 0x0000038bff087424 */ /* 0x000fe200078e00ff */
[----:B0-----:R0:W-:Y:S06]  /*a290*/  STG.E.64 desc[UR4][R2.64+0x1c40], R4 ;  /* 0x001c400402007986 */ /* 0x0011ec000c101b04 */
[----:B0-----:R-:W0:Y:S01]  /*a2a0*/  LDC.64 R2, c[0x4][RZ] ;  /* 0x01000000ff027b82 */ /* 0x001e220000000a00 */
[----:B------:R-:W-:Y:S01]  /*a2b0*/  HFMA2 R4, -RZ, RZ, 0, 5.41210174560546875e-05 ;  /* 0x0000038cff047431 */ /* 0x000fe200000001ff */
[----:B0-----:R0:W-:Y:S06]  /*a2c0*/  STG.E.64 desc[UR4][R2.64+0x1c48], R10 ;  /* 0x001c480a02007986 */ /* 0x0011ec000c101b04 */
[----:B0-----:R-:W0:Y:S01]  /*a2d0*/  LDC.64 R2, c[0x4][RZ] ;  /* 0x01000000ff027b82 */ /* 0x001e220000000a00 */
[----:B------:R-:W-:Y:S01]  /*a2e0*/  IMAD.MOV.U32 R10, RZ, RZ, 0x38d ;  /* 0x0000038dff0a7424 */ /* 0x000fe200078e00ff */
[----:B0-----:R0:W-:Y:S06]  /*a2f0*/  STG.E.64 desc[UR4][R2.64+0x1c50], R6 ;  /* 0x001c500602007986 */ /* 0x0011ec000c101b04 */
[----:B0-----:R-:W0:Y:S01]  /*a300*/  LDC.64 R2, c[0x4][RZ] ;  /* 0x01000000ff027b82 */ /* 0x001e220000000a00 */
[----:B------:R-:W-:Y:S01]  /*a310*/  HFMA2 R6, -RZ, RZ, 0, 5.424022674560546875e-05 ;  /* 0x0000038eff067431 */ /* 0x000fe200000001ff */
[----:B0-----:R0:W-:Y:S06]  /*a320*/  STG.E.64 desc[UR4][R2.64+0x1c58], R8 ;  /* 0x001c580802007986 */ /* 0x0011ec000c101b04 */
[----:B0-----:R-:W0:Y:S01]  /*a330*/  LDC.64 R2, c[0x4][RZ] ;  /* 0x01000000ff027b82 */ /* 0x001e220000000a00 */
[----:B------:R-:W-:Y:S01]  /*a340*/  IMAD.MOV.U32 R8, RZ, RZ, 0x38f ;  /* 0x0000038fff087424 */ /* 0x000fe200078e00ff */
[----:B0-----:R0:W-:Y:S06]  /*a350*/  STG.E.64 desc[UR4][R2.64+0x1c60], R4 ;  /* 0x001c600402007986 */ /* 0x0011ec000c101b04 */
[----:B0-----:R-:W0:Y:S01]  /*a360*/  LDC.64 R2, c[0x4][RZ] ;  /* 0x01000000ff027b82 */ /* 0x001e220000000a00 */
[----:B------:R-:W-:Y:S01]  /*a370*/  HFMA2 R4, -RZ, RZ, 0, 5.435943603515625e-05 ;  /* 0x00000390ff047431 */ /* 0x000fe200000001ff */
[----:B0-----:R0:W-:Y:S06]  /*a380*/  STG.E.64 desc[UR4][R2.64+0x1c68], R10 ;  /* 0x001c680a02007986 */ /* 0x0011ec000c101b04 */
[----:B0-----:R-:W0:Y:S01]  /*a390*/  LDC.64 R2, c[0x4][RZ] ;  /* 0x01000000ff027b82 */ /* 0x001e220000000a00 */
[----:B------:R-:W-:Y:S01]  /*a3a0*/  IMAD.MOV.U32 R10, RZ, RZ, 0x391 ;  /* 0x00000391ff0a7424 */ /* 0x000fe200078e00ff */
[----:B0-----:R0:W-:Y:S06]  /*a3b0*/  STG.E.64 desc[UR4][R2.64+0x1c70], R6 ;  /* 0x001c700602007986 */ /* 0x0011ec000c101b04 */
[----:B0-----:R-:W0:Y:S01]  /*a3c0*/  LDC.64 R2, c[0x4][RZ] ;  /* 0x01000000ff027b82 */ /* 0x001e220000000a00 */
[----:B------:R-:W-:Y:S01]  /*a3d0*/  HFMA2 R6, -RZ, RZ, 0, 5.447864532470703125e-05 ;  /* 0x00000392ff067431 */ /* 0x000fe200000001ff */
[----:B0-----:R0:W-:Y:S06]  /*a3e0*/  STG.E.64 desc[UR4][R2.64+0x1c78], R8 ;  /* 0x001c780802007986 */ /* 0x0011ec000c101b04 */
[----:B0-----:R-:W0:Y:S01]  /*a3f0*/  LDC.64 R2, c[0x4][RZ] ;  /* 0x01000000ff027b82 */ /* 0x001e220000000a00 */
[----:B------:R-:W-:Y:S01]  /*a400*/  IMAD.MOV.U32 R8, RZ, RZ, 0x393 ;  /* 0x00000393ff087424 */ /* 0x000fe200078e00ff */
[----:B0-----:R0:W-:Y:S06]  /*a410*/  STG.E.64 desc[UR4][R2.64+0x1c80], R4 ;  /* 0x001c800402007986 */ /* 0x0011ec000c101b04 */
[----:B0-----:R-:W0:Y:S01]  /*a420*/  LDC.64 R2, c[0x4][RZ] ;  /* 0x01000000ff027b82 */ /* 0x001e220000000a00 */
[----:B------:R-:W-:Y:S01]  /*a430*/  HFMA2 R4, -RZ, RZ, 0, 5.45978546142578125e-05 ;  /* 0x00000394ff047431 */ /* 0x000fe200000001ff */
[----:B0-----:R0:W-:Y:S06]  /*a440*/  STG.E.64 desc[UR4][R2.64+0x1c88], R10 ;  /* 0x001c880a02007986 */ /* 0x0011ec000c101b04 */
[----:B0-----:R-:W0:Y:S01]  /*a450*/  LDC.64 R2, c[0x4][RZ] ;  /* 0x01000000ff027b82 */ /* 0x001e220000000a00 */
[----:B------:R-:W-:Y:S01]  /*a460*/  IMAD.MOV.U32 R10, RZ, RZ, 0x395 ;  /* 0x00000395ff0a7424 */ /* 0x000fe200078e00ff */
[----:B0-----:R0:W-:Y:S06]  /*a470*/  STG.E.64 desc[UR4][R2.64+0x1c90], R6 ;  /* 0x001c900602007986 */ /* 0x0011ec000c101b04 */
[----:B0-----:R-:W0:Y:S01]  /*a480*/  LDC.64 R2, c[0x4][RZ] ;  /* 0x01000000ff027b82 */ /* 0x001e220000000a00 */
[----:B------:R-:W-:Y:S01]  /*a490*/  HFMA2 R6, -RZ, RZ, 0, 5.471706390380859375e-05 ;  /* 0x00000396ff067431 */ /* 0x000fe200000001ff */
[----:B0-----:R0:W-:Y:S06]  /*a4a0*/  STG.E.64 desc[UR4][R2.64+0x1c98], R8 ;  /* 0x001c980802007986 */ /* 0x0011ec000c101b04 */
[----:B0-----:R-:W0:Y:S01]  /*a4b0*/  LDC.64 R2, c[0x4][RZ] ;  /* 0x01000000ff027b82 */ /* 0x001e220000000a00 */
[----:B------:R-:W-:Y:S01]  /*a4c0*/  IMAD.MOV.U32 R8, RZ, RZ, 0x397 ;  /* 0x00000397ff087424 */ /* 0x000fe200078e00ff */
[----:B0-----:R0:W-:Y:S06]  /*a4d0*/  STG.E.64 desc[UR4][R2.64+0x1ca0], R4 ;  /* 0x001ca00402007986 */ /* 0x0011ec000c101b04 */
[----:B0-----:R-:W0:Y:S01]  /*a4e0*/  LDC.64 R2, c[0x4][RZ] ;  /* 0x01000000ff027b82 */ /* 0x001e220000000a00 */
[----:B------:R-:W-:Y:S01]  /*a4f0*/  HFMA2 R4, -RZ, RZ, 0, 5.4836273193359375e-05 ;  /* 0x00000398ff047431 */ /* 0x000fe200000001ff */
[----:B0-----:R0:W-:Y:S06]  /*a500*/  STG.E.64 desc[UR4][R2.64+0x1ca8], R10 ;  /* 0x001ca80a02007986 */ /* 0x0011ec000c101b04 */
[----:B0-----:R-:W0:Y:S01]  /*a510*/  LDC.64 R2, c[0x4][RZ] ;  /* 0x01000000ff027b82 */ /* 0x001e220000000a00 */
[----:B------:R-:W-:Y:S01]  /*a520*/  IMAD.MOV.U32 R10, RZ, RZ, 0x399 ;  /* 0x00000399ff0a7424 */ /* 0x000fe200078e00ff */
[----:B0-----:R0:W-:Y:S06]  /*a530*/  STG.E.64 desc[UR4][R2.64+0x1cb0], R6 ;  /* 0x001cb00602007986 */ /* 0x0011ec000c101b04 */
[----:B0-----:R-:W0:Y:S01]  /*a540*/  LDC.64 R2, c[0x4][RZ] ;  /* 0x01000000ff027b82 */ /* 0x001e220000000a00 */
[----:B------:R-:W-:Y:S01]  /*a550*/  HFMA2 R6, -RZ, RZ, 0, 5.495548248291015625e-05 ;  /* 0x0000039aff067431 */ /* 0x000fe200000001ff */
[----:B0-----:R0:W-:Y:S06]  /*a560*/  STG.E.64 desc[UR4][R2.64+0x1cb8], R8 ;  /* 0x001cb80802007986 */ /* 0x0011ec000c101b04 */
[----:B0-----:R-:W0:Y:S01]  /*a570*/  LDC.64 R2, c[0x4][RZ] ;  /* 0x01000000ff027b82 */ /* 0x001e220000000a00 */
[----:B------:R-:W-:Y:S01]  /*a580*/  IMAD.MOV.U32 R8, RZ, RZ, 0x39b ;  /* 0x0000039bff087424 */ /* 0x000fe200078e00ff */
[----:B0-----:R0:W-:Y:S06]  /*a590*/  STG.E.64 desc[UR4][R2.64+0x1cc0], R4 ;  /* 0x001cc00402007986 */ /* 0x0011ec000c101b04 */
[----:B0-----:R-:W0:Y:S01]  /*a5a0*/  LDC.64 R2, c[0x4][RZ] ;  /* 0x01000000ff027b82 */ /* 0x001e220000000a00 */
[----:B------:R-:W-:Y:S01]  /*a5b0*/  HFMA2 R4, -RZ, RZ, 0, 5.50746917724609375e-05 ;  /* 0x0000039cff047431 */ /* 0x000fe200000001ff */
[----:B0-----:R0:W-:Y:S06]  /*a5c0*/  STG.E.64 desc[UR4][R2.64+0x1cc8], R10 ;  /* 0x001cc80a02007986 */ /* 0x0011ec000c101b04 */
[----:B0-----:R-:W0:Y:S01]  /*a5d0*/  LDC.64 R2, c[0x4][RZ] ;  /* 0x01000000ff027b82 */ /* 0x001e220000000a00 */
[----:B------:R-:W-:Y:S01]  /*a5e0*/  IMAD.MOV.U32 R10, RZ, RZ, 0x39d ;  /* 0x0000039dff0a7424 */ /* 0x000fe200078e00ff */
[----:B0-----:R0:W-:Y:S06]  /*a5f0*/  STG.E.64 desc[UR4][R2.64+0x1cd0], R6 ;  /* 0x001cd00602007986 */ /* 0x0011ec000c101b04 */
[----:B0-----:R-:W0:Y:S01]  /*a600*/  LDC.64 R2, c[0x4][RZ] ;  /* 0x01000000ff027b82 */ /* 0x001e220000000a00 */
[----:B------:R-:W-:Y:S01]  /*a610*/  HFMA2 R6, -RZ, RZ, 0, 5.519390106201171875e-05 ;  /* 0x0000039eff067431 */ /* 0x000fe200000001ff */
[----:B0-----:R0:W-:Y:S06]  /*a620*/  STG.E.64 desc[UR4][R2.64+0x1cd8], R8 ;  /* 0x001cd80802007986 */ /* 0x0011ec000c101b04 */
[----:B0-----:R-:W0:Y:S01]  /*a630*/  LDC.64 R2, c[0x4][RZ] ;  /* 0x01000000ff027b82 */ /* 0x001e220000000a00 */
[----:B------:R-:W-:Y:S01]  /*a640*/  IMAD.MOV.U32 R8, RZ, RZ, 0x39f ;  /* 0x0000039fff087424 */ /* 0x000fe200078e00ff */
[----:B0-----:R0:W-:Y:S06]  /*a650*/  STG.E.64 desc[UR4][R2.64+0x1ce0], R4 ;  /* 0x001ce00402007986 */ /* 0x0011ec000c101b04 */
[----:B0-----:R-:W0:Y:S01]  /*a660*/  LDC.64 R2, c[0x4][RZ] ;  /* 0x01000000ff027b82 */ /* 0x001e220000000a00 */
[----:B------:R-:W-:Y:S01]  /*a670*/  HFMA2 R4, -RZ, RZ, 0, 5.53131103515625e-05 ;  /* 0x000003a0ff047431 */ /* 0x000fe200000001ff */
[----:B0-----:R0:W-:Y:S06]  /*a680*/  STG.E.64 desc[UR4][R2.64+0x1ce8], R10 ;  /* 0x001ce80a02007986 */ /* 0x0011ec000c101b04 */
[----:B0-----:R-:W0:Y:S01]  /*a690*/  LDC.64 R2, c[0x4][RZ] ;  /* 0x01000000ff027b82 */ /* 0x001e220000000a00 */
[----:B------:R-:W-:Y:S01]  /*a6a0*/  IMAD.MOV.U32 R10, RZ, RZ, 0x3a1 ;  /* 0x000003a1ff0a7424 */ /* 0x000fe200078e00ff */
[----:B0-----:R0:W-:Y:S06]  /*a6b0*/  STG.E.64 desc[UR4][R2.64+0x1cf0], R6 ;  /* 0x001cf00602007986 */ /* 0x0011ec000c101b04 */
[----:B0-----:R-:W0:Y:S01]  /*a6c0*/  LDC.64 R2, c[0x4][RZ] ;  /* 0x01000000ff027b82 */ /* 0x001e220000000a00 */
[----:B------:R-:W-:Y:S01]  /*a6d0*/  HFMA2 R6, -RZ, RZ, 0, 5.543231964111328125e-05 ;  /* 0x000003a2ff067431 */ /* 0x000fe200000001ff */
[----:B0-----:R0:W-:Y:S06]  /*a6e0*/  STG.E.64 desc[UR4][R2.64+0x1cf8], R8 ;  /* 0x001cf80802007986 */ /* 0x0011ec000c101b04 */
[----:B0-----:R-:W0:Y:S01]  /*a6f0*/  LDC.64 R2, c[0x4][RZ] ;  /* 0x01000000ff027b82 */ /* 0x001e220000000a00 */
[----:B------:R-:W-:Y:S01]  /*a700*/  IMAD.MOV.U32 R8, RZ, RZ, 0x3a3 ;  /* 0x000003a3ff087424 */ /* 0x000fe200078e00ff */
[----:B0-----:R0:W-:Y:S06]  /*a710*/  STG.E.64 desc[UR4][R2.64+0x1d00], R4 ;  /* 0x001d000402007986 */ /* 0x0011ec000c101b04 */
[----:B0-----:R-:W0:Y:S01]  /*a720*/  LDC.64 R2, c[0x4][RZ] ;  /* 0x01000000ff027b82 */ /* 0x001e220000000a00 */
[----:B------:R-:W-:Y:S01]  /*a730*/  HFMA2 R4, -RZ, RZ, 0, 5.55515289306640625e-05 ;  /* 0x000003a4ff047431 */ /* 0x000fe200000001ff */
[----:B0-----:R0:W-:Y:S06]  /*a740*/  STG.E.64 desc[UR4][R2.64+0x1d08], R10 ;  /* 0x001d080a02007986 */ /* 0x0011ec000c101b04 */
[----:B0-----:R-:W0:Y:S01]  /*a750*/  LDC.64 R2, c[0x4][RZ] ;  /* 0x01000000ff027b82 */ /* 0x001e220000000a00 */
[----:B------:R-:W-:Y:S01]  /*a760*/  IMAD.MOV.U32 R10, RZ, RZ, 0x3a5 ;  /* 0x000003a5ff0a7424 */ /* 0x000fe200078e00ff */
[----:B0-----:R0:W-:Y:S06]  /*a770*/  STG.E.64 desc[UR4][R2.64+0x1d10], R6 ;  /* 0x001d100602007986 */ /* 0x0011ec000c101b04 */
[----:B0-----:R-:W0:Y:S01]  /*a780*/  LDC.64 R2, c[0x4][RZ] ;  /* 0x01000000ff027b82 */ /* 0x001e220000000a00 */
[----:B------:R-:W-:Y:S01]  /*a790*/  HFMA2 R6, -RZ, RZ, 0, 5.567073822021484375e-05 ;  /* 0x000003a6ff067431 */ /* 0x000fe200000001ff */
[----:B0-----:R0:W-:Y:S06]  /*a7a0*/  STG.E.64 desc[UR4][R2.64+0x1d18], R8 ;  /* 0x001d180802007986 */ /* 0x0011ec000c101b04 */
[----:B0-----:R-:W0:Y:S01]  /*a7b0*/  LDC.64 R2, c[0x4][RZ] ;  /* 0x01000000ff027b82 */ /* 0x001e220000000a00 */
[----:B------:R-:W-:Y:S01]  /*a7c0*/  IMAD.MOV.U32 R8, RZ, RZ, 0x3a7 ;  /* 0x000003a7ff087424 */ /* 0x000fe200078e00ff */
[----:B0-----:R0:W-:Y:S06]  /*a7d0*/  STG.E.64 desc[UR4][R2.64+0x1d20], R4 ;  /* 0x001d200402007986 */ /* 0x0011ec000c101b04 */
[----:B0-----:R-:W0:Y:S01]  /*a7e0*/  LDC.64 R2, c[0x4][RZ] ;  /* 0x01000000ff027b82 */ /* 0x001e220000000a00 */
[----:B------:R-:W-:Y:S01]  /*a7f0*/  HFMA2 R4, -RZ, RZ, 0, 5.5789947509765625e-05 ;  /* 0x000003a8ff047431 */ /* 0x000fe200000001ff */
[----:B0-----:R0:W-:Y:S06]  /*a800*/  STG.E.64 desc[UR4][R2.64+0x1d28], R10 ;  /* 0x001d280a02007986 */ /* 0x0011ec000c101b04 */
[----:B0-----:R-:W0:Y:S01]  /*a810*/  LDC.64 R2, c[0x4][RZ] ;  /* 0x01000000ff027b82 */ /* 0x001e220000000a00 */
[----:B------:R-:W-:Y:S01]  /*a820*/  IMAD.MOV.U32 R10, RZ, RZ, 0x3a9 ;  /* 0x000003a9ff0a7424 */ /* 0x000fe200078e00ff */
[----:B0-----:R0:W-:Y:S06]  /*a830*/  STG.E.64 desc[UR4][R2.64+0x1d30], R6 ;  /* 0x001d300602007986 */ /* 0x0011ec000c101b04 */
[----:B0-----:R-:W0:Y:S01]  /*a840*/  LDC.64 R2, c[0x4][RZ] ;  /* 0x01000000ff027b82 */ /* 0x001e220000000a00 */
[----:B------:R-:W-:Y:S01]  /*a850*/  HFMA2 R6, -RZ, RZ, 0, 5.590915679931640625e-05 ;  /* 0x000003aaff067431 */ /* 0x000fe200000001ff */
[----:B0-----:R0:W-:Y:S06]  /*a860*/  STG.E.64 desc[UR4][R2.64+0x1d38], R8 ;  /* 0x001d380802007986 */ /* 0x0011ec000c101b04 */
[----:B0-----:R-:W0:Y:S01]  /*a870*/  LDC.64 R2, c[0x4][RZ] ;  /* 0x01000000ff027b82 */ /* 0x001e220000000a00 */
[----:B------:R-:W-:Y:S01]  /*a880*/  IMAD.MOV.U32 R8, RZ, RZ, 0x3ab ;  /* 0x000003abff087424 */ /* 0x000fe200078e00ff */
[----:B0-----:R0:W-:Y:S06]  /*a890*/  STG.E.64 desc[UR4][R2.64+0x1d40], R4 ;  /* 0x001d400402007986 */ /* 0x0011ec000c101b04 */
[----:B0-----:R-:W0:Y:S01]  /*a8a0*/  LDC.64 R2, c[0x4][RZ] ;  /* 0x01000000ff027b82 */ /* 0x001e220000000a00 */
[----:B------:R-:W-:Y:S01]  /*a8b0*/  HFMA2 R4, -RZ, RZ, 0, 5.60283660888671875e-05 ;  /* 0x000003acff047431 */ /* 0x000fe200000001ff */
[----:B0-----:R0:W-:Y:S06]  /*a8c0*/  STG.E.64 desc[UR4][R2.64+0x1d48], R10 ;  /* 0x001d480a02007986 */ /* 0x0011ec000c101b04 */
[----:B0-----:R-:W0:Y:S01]  /*a8d0*/  LDC.64 R2, c[0x4][RZ] ;  /* 0x01000000ff027b82 */ /* 0x001e220000000a00 */
[----:B------:R-:W-:Y:S01]  /*a8e0*/  IMAD.MOV.U32 R10, RZ, RZ, 0x3ad ;  /* 0x000003adff0a7424 */ /* 0x000fe200078e00ff */
[----:B0-----:R0:W-:Y:S06]  /*a8f0*/  STG.E.64 desc[UR4][R2.64+0x1d50], R6 ;  /* 0x001d500602007986 */ /* 0x0011ec000c101b04 */
[----:B0-----:R-:W0:Y:S01]  /*a900*/  LDC.64 R2, c[0x4][RZ] ;  /* 0x01000000ff027b82 */ /* 0x001e220000000a00 */
[----:B------:R-:W-:Y:S01]  /*a910*/  HFMA2 R6, -RZ, RZ, 0, 5.614757537841796875e-05 ;  /* 0x000003aeff067431 */ /* 0x000fe200000001ff */
[----:B0-----:R0:W-:Y:S06]  /*a920*/  STG.E.64 desc[UR4][R2.64+0x1d58], R8 ;  /* 0x001d580802007986 */ /* 0x0011ec000c101b04 */
[----:B0-----:R-:W0:Y:S01]  /*a930*/  LDC.64 R2, c[0x4][RZ] ;  /* 0x01000000ff027b82 */ /* 0x001e220000000a00 */
[----:B------:R-:W-:Y:S01]  /*a940*/  IMAD.MOV.U32 R8, RZ, RZ, 0x3af ;  /* 0x000003afff087424 */ /* 0x000fe200078e00ff */
[----:B0-----:R0:W-:Y:S06]  /*a950*/  STG.E.64 desc[UR4][R2.64+0x1d60], R4 ;  /* 0x001d600402007986 */ /* 0x0011ec000c101b04 */
[----:B0-----:R-:W0:Y:S01]  /*a960*/  LDC.64 R2, c[0x4][RZ] ;  /* 0x01000000ff027b82 */ /* 0x001e220000000a00 */
[----:B------:R-:W-:Y:S01]  /*a970*/  HFMA2 R4, -RZ, RZ, 0, 5.626678466796875e-05 ;  /* 0x000003b0ff047431 */ /* 0x000fe200000001ff */
[----:B0-----:R0:W-:Y:S06]  /*a980*/  STG.E.64 desc[UR4][R2.64+0x1d68], R10 ;  /* 0x001d680a02007986 */ /* 0x0011ec000c101b04 */
[----:B0-----:R-:W0:Y:S01]  /*a990*/  LDC.64 R2, c[0x4][RZ] ;  /* 0x01000000ff027b82 */ /* 0x001e220000000a00 */
[----:B------:R-:W-:Y:S01]  /*a9a0*/  IMAD.MOV.U32 R10, RZ, RZ, 0x3b1 ;  /* 0x000003b1ff0a7424 */ /* 0x000fe200078e00ff */
[----:B0-----:R0:W-:Y:S06]  /*a9b0*/  STG.E.64 desc[UR4][R2.64+0x1d70], R6 ;  /* 0x001d700602007986 */ /* 0x0011ec000c101b04 */
[----:B0-----:R-:W0:Y:S01]  /*a9c0*/  LDC.64 R2, c[0x4][RZ] ;  /* 0x01000000ff027b82 */ /* 0x001e220000000a00 */
[----:B------:R-:W-:Y:S01]  /*a9d0*/  HFMA2 R6, -RZ, RZ, 0, 5.638599395751953125e-05 ;  /* 0x000003b2ff067431 */ /* 0x000fe200000001ff */
[----:B0-----:R0:W-:Y:S06]  /*a9e0*/  STG.E.64 desc[UR4][R2.64+0x1d78], R8 ;  /* 0x001d780802007986 */ /* 0x0011ec000c101b04 */
[----:B0-----:R-:W0:Y:S01]  /*a9f0*/  LDC.64 R2, c[0x4][RZ] ;  /* 0x01000000ff027b82 */ /* 0x001e220000000a00 */
[----:B------:R-:W-:Y:S01]  /*aa00*/  IMAD.MOV.U32 R8, RZ, RZ, 0x3b3 ;  /* 0x000003b3ff087424 */ /* 0x000fe200078e00ff */
[----:B0-----:R0:W-:Y:S06]  /*aa10*/  STG.E.64 desc[UR4][R2.64+0x1d80], R4 ;  /* 0x001d800402007986 */ /* 0x0011ec000c101b04 */
[----:B0-----:R-:W0:Y:S01]  /*aa20*/  LDC.64 R2, c[0x4][RZ] ;  /* 0x01000000ff027b82 */ /* 0x001e220000000a00 */
[----:B------:R-:W-:Y:S01]  /*aa30*/  HFMA2 R4, -RZ, RZ, 0, 5.65052032470703125e-05 ;  /* 0x000003b4ff047431 */ /* 0x000fe200000001ff */
[----:B0-----:R0:W-:Y:S06]  /*aa40*/  STG.E.64 desc[UR4][R2.64+0x1d88], R10 ;  /* 0x001d880a02007986 */ /* 0x0011ec000c101b04 */
[----:B0-----:R-:W0:Y:S01]  /*aa50*/  LDC.64 R2, c[0x4][RZ] ;  /* 0x01000000ff027b82 */ /* 0x001e220000000a00 */
[----:B------:R-:W-:Y:S01]  /*aa60*/  IMAD.MOV.U32 R10, RZ, RZ, 0x3b5 ;  /* 0x000003b5ff0a7424 */ /* 0x000fe200078e00ff */
[----:B0-----:R0:W-:Y:S06]  /*aa70*/  STG.E.64 desc[UR4][R2.64+0x1d90], R6 ;  /* 0x001d900602007986 */ /* 0x0011ec000c101b04 */
[----:B0-----:R-:W0:Y:S01]  /*aa80*/  LDC.64 R2, c[0x4][RZ] ;  /* 0x01000000ff027b82 */ /* 0x001e220000000a00 */
[----:B------:R-:W-:Y:S01]  /*aa90*/  HFMA2 R6, -RZ, RZ, 0, 5.662441253662109375e-05 ;  /* 0x000003b6ff067431 */ /* 0x000fe200000001ff */
[----:B0-----:R0:W-:Y:S06]  /*aaa0*/  STG.E.64 desc[UR4][R2.64+0x1d98], R8 ;  /* 0x001d980802007986 */ /* 0x0011ec000c101b04 */
[----:B0-----:R-:W0:Y:S01]  /*aab0*/  LDC.64 R2, c[0x4][RZ] ;  /* 0x01000000ff027b82 */ /* 0x001e220000000a00 */
[----:B------:R-:W-:Y:S01]  /*aac0*/  IMAD.MOV.U32 R8, RZ, RZ, 0x3b7 ;  /* 0x000003b7ff087424 */ /* 0x000fe200078e00ff */
[----:B0-----:R0:W-:Y:S06]  /*aad0*/  STG.E.64 desc[UR4][R2.64+0x1da0], R4 ;  /* 0x001da00402007986 */ /* 0x0011ec000c101b04 */
[----:B0-----:R-:W0:Y:S01]  /*aae0*/  LDC.64 R2, c[0x4][RZ] ;  /* 0x01000000ff027b82 */ /* 0x001e220000000a00 */
[----:B------:R-:W-:Y:S01]  /*aaf0*/  HFMA2 R4, -RZ, RZ, 0, 5.6743621826171875e-05 ;  /* 0x000003b8ff047431 */ /* 0x000fe200000001ff */
[----:B0-----:R0:W-:Y:S06]  /*ab00*/  STG.E.64 desc[UR4][R2.64+0x1da8], R10 ;  /* 0x001da80a02007986 */ /* 0x0011ec000c101b04 */
[----:B0-----:R-:W0:Y:S01]  /*ab10*/  LDC.64 R2, c[0x4][RZ] ;  /* 0x01000000ff027b82 */ /* 0x001e220000000a00 */
[----:B------:R-:W-:Y:S01]  /*ab20*/  IMAD.MOV.U32 R10, RZ, RZ, 0x3b9 ;  /* 0x000003b9ff0a7424 */ /* 0x000fe200078e00ff */
[----:B0-----:R0:W-:Y:S06]  /*ab30*/  STG.E.64 desc[UR4][R2.64+0x1db0], R6 ;  /* 0x001db00602007986 */ /* 0x0011ec000c101b04 */
[----:B0-----:R-:W0:Y:S01]  /*ab40*/  LDC.64 R2, c[0x4][RZ] ;  /* 0x01000000ff027b82 */ /* 0x001e220000000a00 */
[----:B------:R-:W-:Y:S01]  /*ab50*/  HFMA2 R6, -RZ, RZ, 0, 5.686283111572265625e-05 ;  /* 0x000003baff067431 */ /* 0x000fe200000001ff */
[----:B0-----:R0:W-:Y:S06]  /*ab60*/  STG.E.64 desc[UR4][R2.64+0x1db8], R8 ;  /* 0x001db80802007986 */ /* 0x0011ec000c101b04 */
[----:B0-----:R-:W0:Y:S01]  /*ab70*/  LDC.64 R2, c[0x4][RZ] ;  /* 0x01000000ff027b82 */ /* 0x001e220000000a00 */
[----:B------:R-:W-:Y:S01]  /*ab80*/  IMAD.MOV.U32 R8, RZ, RZ, 0x3bb ;  /* 0x000003bbff087424 */ /* 0x000fe200078e00ff */
[----:B0-----:R0:W-:Y:S06]  /*ab90*/  STG.E.64 desc[UR4][R2.64+0x1dc0], R4 ;  /* 0x001dc00402007986 */ /* 0x0011ec000c101b04 */
[----:B0-----:R-:W0:Y:S01]  /*aba0*/  LDC.64 R2, c[0x4][RZ] ;  /* 0x01000000ff027b82 */ /* 0x001e220000000a00 */
[----:B------:R-:W-:Y:S01]  /*abb0*/  HFMA2 R4, -RZ, RZ, 0, 5.69820404052734375e-05 ;  /* 0x000003bcff047431 */ /* 0x000fe200000001ff */
[----:B0-----:R0:W-:Y:S06]  /*abc0*/  STG.E.64 desc[UR4][R2.64+0x1dc8], R10 ;  /* 0x001dc80a02007986 */ /* 0x0011ec000c101b04 */
[----:B0-----:R-:W0:Y:S01]  /*abd0*/  LDC.64 R2, c[0x4][RZ] ;  /* 0x01000000ff027b82 */ /* 0x001e220000000a00 */
[----:B------:R-:W-:Y:S01]  /*abe0*/  IMAD.MOV.U32 R10, RZ, RZ, 0x3bd ;  /* 0x000003bdff0a7424 */ /* 0x000fe200078e00ff */
[----:B0-----:R0:W-:Y:S06]  /*abf0*/  STG.E.64 desc[UR4][R2.64+0x1dd0], R6 ;  /* 0x001dd00602007986 */ /* 0x0011ec000c101b04 */
[----:B0-----:R-:W0:Y:S01]  /*ac00*/  LDC.64 R2, c[0x4][RZ] ;  /* 0x01000000ff027b82 */ /* 0x001e220000000a00 */
[----:B------:R-:W-:Y:S01]  /*ac10*/  HFMA2 R6, -RZ, RZ, 0, 5.710124969482421875e-05 ;  /* 0x000003beff067431 */ /* 0x000fe200000001ff */
[----:B0-----:R0:W-:Y:S06]  /*ac20*/  STG.E.64 desc[UR4][R2.64+0x1dd8], R8 ;  /* 0x001dd80802007986 */ /* 0x0011ec000c101b04 */
[----:B0-----:R-:W0:Y:S01]  /*ac30*/  LDC.64 R2, c[0x4][RZ] ;  /* 0x01000000ff027b82 */ /* 0x001e220000000a00 */
[----:B------:R-:W-:Y:S01]  /*ac40*/  IMAD.MOV.U32 R8, RZ, RZ, 0x3bf ;  /* 0x000003bfff087424 */ /* 0x000fe200078e00ff */
[----:B0-----:R0:W-:Y:S06]  /*ac50*/  STG.E.64 desc[UR4][R2.64+0x1de0], R4 ;  /* 0x001de00402007986 */ /* 0x0011ec000c101b04 */
[----:B0-----:R-:W0:Y:S01]  /*ac60*/  LDC.64 R2, c[0x4][RZ] ;  /* 0x01000000ff027b82 */ /* 0x001e220000000a00 */
[----:B------:R-:W-:Y:S01]  /*ac70*/  HFMA2 R4, -RZ, RZ, 0, 5.7220458984375e-05 ;  /* 0x000003c0ff047431 */ /* 0x000fe200000001ff */
[----:B0-----:R0:W-:Y:S06]  /*ac80*/  STG.E.64 desc[UR4][R2.64+0x1de8], R10 ;  /* 0x001de80a02007986 */ /* 0x0011ec000c101b04 */
[----:B0-----:R-:W0:Y:S01]  /*ac90*/  LDC.64 R2, c[0x4][RZ] ;  /* 0x01000000ff027b82 */ /* 0x001e220000000a00 */
[----:B------:R-:W-:Y:S01]  /*aca0*/  IMAD.MOV.U32 R10, RZ, RZ, 0x3c1 ;  /* 0x000003c1ff0a7424 */ /* 0x000fe200078e00ff */
[----:B0-----:R0:W-:Y:S06]  /*acb0*/  STG.E.64 desc[UR4][R2.64+0x1df0], R6 ;  /* 0x001df00602007986 */ /* 0x0011ec000c101b04 */
[----:B0-----:R-:W0:Y:S01]  /*acc0*/  LDC.64 R2, c[0x4][RZ] ;  /* 0x01000000ff027b82 */ /* 0x001e220000000a00 */
[----:B------:R-:W-:Y:S01]  /*acd0*/  HFMA2 R6, -RZ, RZ, 0, 5.733966827392578125e-05 ;  /* 0x000003c2ff067431 */ /* 0x000fe200000001ff */
[----:B0-----:R0:W-:Y:S06]  /*ace0*/  STG.E.64 desc[UR4][R2.64+0x1df8], R8 ;  /* 0x001df80802007986 */ /* 0x0011ec000c101b04 */
[----:B0-----:R-:W0:Y:S01]  /*acf0*/  LDC.64 R2, c[0x4][RZ] ;  /* 0x01000000ff027b82 */ /* 0x001e220000000a00 */
[----:B------:R-:W-:Y:S01]  /*ad00*/  IMAD.MOV.U32 R8, RZ, RZ, 0x3c3 ;  /* 0x000003c3ff087424 */ /* 0x000fe200078e00ff */
[----:B0-----:R0:W-:Y:S06]  /*ad10*/  STG.E.64 desc[UR4][R2.64+0x1e00], R4 ;  /* 0x001e000402007986 */ /* 0x0011ec000c101b04 */
[----:B0-----:R-:W0:Y:S01]  /*ad20*/  LDC.64 R2, c[0x4][RZ] ;  /* 0x01000000ff027b82 */ /* 0x001e220000000a00 */
[----:B------:R-:W-:Y:S01]  /*ad30*/  HFMA2 R4, -RZ, RZ, 0, 5.74588775634765625e-05 ;  /* 0x000003c4ff047431 */ /* 0x000fe200000001ff */
[----:B0-----:R0:W-:Y:S06]  /*ad40*/  STG.E.64 desc[UR4][R2.64+0x1e08], R10 ;  /* 0x001e080a02007986 */ /* 0x0011ec000c101b04 */
[----:B0-----:R-:W0:Y:S01]  /*ad50*/  LDC.64 R2, c[0x4][RZ] ;  /* 0x01000000ff027b82 */ /* 0x001e220000000a00 */
[----:B------:R-:W-:Y:S01]  /*ad60*/  IMAD.MOV.U32 R10, RZ, RZ, 0x3c5 ;  /* 0x000003c5ff0a7424 */ /* 0x000fe200078e00ff */
[----:B0-----:R0:W-:Y:S06]  /*ad70*/  STG.E.64 desc[UR4][R2.64+0x1e10], R6 ;  /* 0x001e100602007986 */ /* 0x0011ec000c101b04 */
[----:B0-----:R-:W0:Y:S01]  /*ad80*/  LDC.64 R2, c[0x4][RZ] ;  /* 0x01000000ff027b82 */ /* 0x001e220000000a00 */
[----:B------:R-:W-:Y:S01]  /*ad90*/  HFMA2 R6, -RZ, RZ, 0, 5.757808685302734375e-05 ;  /* 0x000003c6ff067431 */ /* 0x000fe200000001ff */
[----:B0-----:R0:W-:Y:S06]  /*ada0*/  STG.E.64 desc[UR4][R2.64+0x1e18], R8 ;  /* 0x001e180802007986 */ /* 0x0011ec000c101b04 */
[----:B0-----:R-:W0:Y:S01]  /*adb0*/  LDC.64 R2, c[0x4][RZ] ;  /* 0x01000000ff027b82 */ /* 0x001e220000000a00 */
[----:B------:R-:W-:Y:S01]  /*adc0*/  IMAD.MOV.U32 R8, RZ, RZ, 0x3c7 ;  /* 0x000003c7ff087424 */ /* 0x000fe200078e00ff */
[----:B0-----:R0:W-:Y:S06]  /*add0*/  STG.E.64 desc[UR4][R2.64+0x1e20], R4 ;  /* 0x001e200402007986 */ /* 0x0011ec000c101b04 */
[----:B0-----:R-:W0:Y:S01]  /*ade0*/  LDC.64 R2, c[0x4][RZ] ;  /* 0x01000000ff027b82 */ /* 0x001e220000000a00 */
[----:B------:R-:W-:Y:S01]  /*adf0*/  HFMA2 R4, -RZ, RZ, 0, 5.7697296142578125e-05 ;  /* 0x000003c8ff047431 */ /* 0x000fe200000001ff */
[----:B0-----:R0:W-:Y:S06]  /*ae00*/  STG.E.64 desc[UR4][R2.64+0x1e28], R10 ;  /* 0x001e280a02007986 */ /* 0x0011ec000c101b04 */
[----:B0-----:R-:W0:Y:S01]  /*ae10*/  LDC.64 R2, c[0x4][RZ] ;  /* 0x01000000ff027b82 */ /* 0x001e220000000a00 */
[----:B------:R-:W-:Y:S01]  /*ae20*/  IMAD.MOV.U32 R10, RZ, RZ, 0x3c9 ;  /* 0x000003c9ff0a7424 */ /* 0x000fe200078e00ff */
[----:B0-----:R0:W-:Y:S06]  /*ae30*/  STG.E.64 desc[UR4][R2.64+0x1e30], R6 ;  /* 0x001e300602007986 */ /* 0x0011ec000c101b04 */
[----:B0-----:R-:W0:Y:S01]  /*ae40*/  LDC.64 R2, c[0x4][RZ] ;  /* 0x01000000ff027b82 */ /* 0x001e220000000a00 */
[----:B------:R-:W-:Y:S01]  /*ae50*/  HFMA2 R6, -RZ, RZ, 0, 5.781650543212890625e-05 ;  /* 0x000003caff067431 */ /* 0x000fe200000001ff */
[----:B0-----:R0:W-:Y:S06]  /*ae60*/  STG.E.64 desc[UR4][R2.64+0x1e38], R8 ;  /* 0x001e380802007986 */ /* 0x0011ec000c101b04 */
[----:B0-----:R-:W0:Y:S01]  /*ae70*/  LDC.64 R2, c[0x4][RZ] ;  /* 0x01000000ff027b82 */ /* 0x001e220000000a00 */
[----:B------:R-:W-:Y:S01]  /*ae80*/  IMAD.MOV.U32 R8, RZ, RZ, 0x3cb ;  /* 0x000003cbff087424 */ /* 0x000fe200078e00ff */
[----:B0-----:R0:W-:Y:S06]  /*ae90*/  STG.E.64 desc[UR4][R2.64+0x1e40], R4 ;  /* 0x001e400402007986 */ /* 0x0011ec000c101b04 */
[----:B0-----:R-:W0:Y:S01]  /*aea0*/  LDC.64 R2, c[0x4][RZ] ;  /* 0x01000000ff027b82 */ /* 0x001e220000000a00 */
[----:B------:R-:W-:Y:S01]  /*aeb0*/  HFMA2 R4, -RZ, RZ, 0, 5.79357147216796875e-05 ;  /* 0x000003ccff047431 */ /* 0x000fe200000001ff */
[----:B0-----:R0:W-:Y:S06]  /*aec0*/  STG.E.64 desc[UR4][R2.64+0x1e48], R10 ;  /* 0x001e480a02007986 */ /* 0x0011ec000c101b04 */
[----:B0-----:R-:W0:Y:S01]  /*aed0*/  LDC.64 R2, c[0x4][RZ] ;  /* 0x01000000ff027b82 */ /* 0x001e220000000a00 */
[----:B------:R-:W-:Y:S01]  /*aee0*/  IMAD.MOV.U32 R10, RZ, RZ, 0x3cd ;  /* 0x000003cdff0a7424 */ /* 0x000fe200078e00ff */
[----:B0-----:R0:W-:Y:S06]  /*aef0*/  STG.E.64 desc[UR4][R2.64+0x1e50], R6 ;  /* 0x001e500602007986 */ /* 0x0011ec000c101b04 */
[----:B0-----:R-:W0:Y:S01]  /*af00*/  LDC.64 R2, c[0x4][RZ] ;  /* 0x01000000ff027b82 */ /* 0x001e220000000a00 */
[----:B------:R-:W-:Y:S01]  /*af10*/  HFMA2 R6, -RZ, RZ, 0, 5.805492401123046875e-05 ;  /* 0x000003ceff067431 */ /* 0x000fe200000001ff */
[----:B0-----:R0:W-:Y:S06]  /*af20*/  STG.E.64 desc[UR4][R2.64+0x1e58], R8 ;  /* 0x001e580802007986 */ /* 0x0011ec000c101b04 */
[----:B0-----:R-:W0:Y:S01]  /*af30*/  LDC.64 R2, c[0x4][RZ] ;  /* 0x01000000ff027b82 */ /* 0x001e220000000a00 */
[----:B------:R-:W-:Y:S01]  /*af40*/  IMAD.MOV.U32 R8, RZ, RZ, 0x3cf ;  /* 0x000003cfff087424 */ /* 0x000fe200078e00ff */
[----:B0-----:R0:W-:Y:S06]  /*af50*/  STG.E.64 desc[UR4][R2.64+0x1e60], R4 ;  /* 0x001e600402007986 */ /* 0x0011ec000c101b04 */
[----:B0-----:R-:W0:Y:S01]  /*af60*/  LDC.64 R2, c[0x4][RZ] ;  /* 0x01000000ff027b82 */ /* 0x001e220000000a00 */
[----:B------:R-:W-:Y:S01]  /*af70*/  HFMA2 R4, -RZ, RZ, 0, 5.817413330078125e-05 ;  /* 0x000003d0ff047431 */ /* 0x000fe200000001ff */
[----:B0-----:R0:W-:Y:S06]  /*af80*/  STG.E.64 desc[UR4][R2.64+0x1e68], R10 ;  /* 0x001e680a02007986 */ /* 0x0011ec000c101b04 */
[----:B0-----:R-:W0:Y:S01]  /*af90*/  LDC.64 R2, c[0x4][RZ] ;  /* 0x01000000ff027b82 */ /* 0x001e220000000a00 */
[----:B------:R-:W-:Y:S01]  /*afa0*/  IMAD.MOV.U32 R10, RZ, RZ, 0x3d1 ;  /* 0x000003d1ff0a7424 */ /* 0x000fe200078e00ff */
[----:B0-----:R0:W-:Y:S06]  /*afb0*/  STG.E.64 desc[UR4][R2.64+0x1e70], R6 ;  /* 0x001e700602007986 */ /* 0x0011ec000c101b04 */
[----:B0-----:R-:W0:Y:S01]  /*afc0*/  LDC.64 R2, c[0x4][RZ] ;  /* 0x01000000ff027b82 */ /* 0x001e220000000a00 */
[----:B------:R-:W-:Y:S01]  /*afd0*/  HFMA2 R6, -RZ, RZ, 0, 5.829334259033203125e-05 ;  /* 0x000003d2ff067431 */ /* 0x000fe200000001ff */
[----:B0-----:R0:W-:Y:S06]  /*afe0*/  STG.E.64 desc[UR4][R2.64+0x1e78], R8 ;  /* 0x001e780802007986 */ /* 0x0011ec000c101b04 */
[----:B0-----:R-:W0:Y:S01]  /*aff0*/  LDC.64 R2, c[0x4][RZ] ;  /* 0x01000000ff027b82 */ /* 0x001e220000000a00 */
[----:B------:R-:W-:Y:S01]  /*b000*/  IMAD.MOV.U32 R8, RZ, RZ, 0x3d3 ;  /* 0x000003d3ff087424 */ /* 0x000fe200078e00ff */
[----:B0-----:R0:W-:Y:S06]  /*b010*/  STG.E.64 desc[UR4][R2.64+0x1e80], R4 ;  /* 0x001e800402007986 */ /* 0x0011ec000c101b04 */
[----:B0-----:R-:W0:Y:S01]  /*b020*/  LDC.64 R2, c[0x4][RZ] ;  /* 0x01000000ff027b82 */ /* 0x001e220000000a00 */
[----:B------:R-:W-:Y:S01]  /*b030*/  HFMA2 R4, -RZ, RZ, 0, 5.84125518798828125e-05 ;  /* 0x000003d4ff047431 */ /* 0x000fe200000001ff */
[----:B0-----:R0:W-:Y:S06]  /*b040*/  STG.E.64 desc[UR4][R2.64+0x1e88], R10 ;  /* 0x001e880a02007986 */ /* 0x0011ec000c101b04 */
[----:B0-----:R-:W0:Y:S01]  /*b050*/  LDC.64 R2, c[0x4][RZ] ;  /* 0x01000000ff027b82 */ /* 0x001e220000000a00 */
[----:B------:R-:W-:Y:S01]  /*b060*/  IMAD.MOV.U32 R10, RZ, RZ, 0x3d5 ;  /* 0x000003d5ff0a7424 */ /* 0x000fe200078e00ff */
[----:B0-----:R0:W-:Y:S06]  /*b070*/  STG.E.64 desc[UR4][R2.64+0x1e90], R6 ;  /* 0x001e900602007986 */ /* 0x0011ec000c101b04 */
[----:B0-----:R-:W0:Y:S01]  /*b080*/  LDC.64 R2, c[0x4][RZ] ;  /* 0x01000000ff027b82 */ /* 0x001e220000000a00 */
[----:B------:R-:W-:Y:S01]  /*b090*/  HFMA2 R6, -RZ, RZ, 0, 5.853176116943359375e-05 ;  /* 0x000003d6ff067431 */ /* 0x000fe200000001ff */
[----:B0-----:R0:W-:Y:S06]  /*b0a0*/  STG.E.64 desc[UR4][R2.64+0x1e98], R8 ;  /* 0x001e980802007986 */ /* 0x0011ec000c101b04 */
[----:B0-----:R-:W0:Y:S01]  /*b0b0*/  LDC.64 R2, c[0x4][RZ] ;  /* 0x01000000ff027b82 */ /* 0x001e220000000a00 */
[----:B------:R-:W-:Y:S01]  /*b0c0*/  IMAD.MOV.U32 R8, RZ, RZ, 0x3d7 ;  /* 0x000003d7ff087424 */ /* 0x000fe200078e00ff */
[----:B0-----:R0:W-:Y:S06]  /*b0d0*/  STG.E.64 desc[UR4][R2.64+0x1ea0], R4 ;  /* 0x001ea00402007986 */ /* 0x0011ec000c101b04 */
[----:B0-----:R-:W0:Y:S01]  /*b0e0*/  LDC.64 R2, c[0x4][RZ] ;  /* 0x01000000ff027b82 */ /* 0x001e220000000a00 */
[----:B------:R-:W-:Y:S01]  /*b0f0*/  HFMA2 R4, -RZ, RZ, 0, 5.8650970458984375e-05 ;  /* 0x000003d8ff047431 */ /* 0x000fe200000001ff */
[----:B0-----:R0:W-:Y:S06]  /*b100*/  STG.E.64 desc[UR4][R2.64+0x1ea8], R10 ;  /* 0x001ea80a02007986 */ /* 0x0011ec000c101b04 */
[----:B0-----:R-:W0:Y:S01]  /*b110*/  LDC.64 R2, c[0x4][RZ] ;  /* 0x01000000ff027b82 */ /* 0x001e220000000a00 */
[----:B------:R-:W-:Y:S01]  /*b120*/  IMAD.MOV.U32 R10, RZ, RZ, 0x3d9 ;  /* 0x000003d9ff0a7424 */ /* 0x000fe200078e00ff */
[----:B0-----:R0:W-:Y:S06]  /*b130*/  STG.E.64 desc[UR4][R2.64+0x1eb0], R6 ;  /* 0x001eb00602007986 */ /* 0x0011ec000c101b04 */
[----:B0-----:R-:W0:Y:S01]  /*b140*/  LDC.64 R2, c[0x4][RZ] ;  /* 0x01000000ff027b82 */ /* 0x001e220000000a00 */
[----:B------:R-:W-:Y:S01]  /*b150*/  HFMA2 R6, -RZ, RZ, 0, 5.877017974853515625e-05 ;  /* 0x000003daff067431 */ /* 0x000fe200000001ff */
[----:B0-----:R0:W-:Y:S06]  /*b160*/  STG.E.64 desc[UR4][R2.64+0x1eb8], R8 ;  /* 0x001eb80802007986 */ /* 0x0011ec000c101b04 */
[----:B0-----:R-:W0:Y:S01]  /*b170*/  LDC.64 R2, c[0x4][RZ] ;  /* 0x01000000ff027b82 */ /* 0x001e220000000a00 */
[----:B------:R-:W-:Y:S01]  /*b180*/  IMAD.MOV.U32 R8, RZ, RZ, 0x3db ;  /* 0x000003dbff087424 */ /* 0x000fe200078e00ff */
[----:B0-----:R0:W-:Y:S06]  /*b190*/  STG.E.64 desc[UR4][R2.64+0x1ec0], R4 ;  /* 0x001ec00402007986 */ /* 0x0011ec000c101b04 */
[----:B0-----:R-:W0:Y:S01]  /*b1a0*/  LDC.64 R2, c[0x4][RZ] ;  /* 0x01000000ff027b82 */ /* 0x001e220000000a00 */
[----:B------:R-:W-:Y:S01]  /*b1b0*/  HFMA2 R4, -RZ, RZ, 0, 5.88893890380859375e-05 ;  /* 0x000003dcff047431 */ /* 0x000fe200000001ff */
[----:B0-----:R0:W-:Y:S06]  /*b1c0*/  STG.E.64 desc[UR4][R2.64+0x1ec8], R10 ;  /* 0x001ec80a02007986 */ /* 0x0011ec000c101b04 */
[----:B0-----:R-:W0:Y:S01]  /*b1d0*/  LDC.64 R2, c[0x4][RZ] ;  /* 0x01000000ff027b82 */ /* 0x001e220000000a00 */
[----:B------:R-:W-:Y:S01]  /*b1e0*/  IMAD.MOV.U32 R10, RZ, RZ, 0x3dd ;  /* 0x000003ddff0a7424 */ /* 0x000fe200078e00ff */
[----:B0-----:R0:W-:Y:S06]  /*b1f0*/  STG.E.64 desc[UR4][R2.64+0x1ed0], R6 ;  /* 0x001ed00602007986 */ /* 0x0011ec000c101b04 */
[----:B0-----:R-:W0:Y:S01]  /*b200*/  LDC.64 R2, c[0x4][RZ] ;  /* 0x01000000ff027b82 */ /* 0x001e220000000a00 */
[----:B------:R-:W-:Y:S01]  /*b210*/  HFMA2 R6, -RZ, RZ, 0, 5.900859832763671875e-05 ;  /* 0x000003deff067431 */ /* 0x000fe200000001ff */
[----:B0-----:R0:W-:Y:S06]  /*b220*/  STG.E.64 desc[UR4][R2.64+0x1ed8], R8 ;  /* 0x001ed80802007986 */ /* 0x0011ec000c101b04 */
[----:B0-----:R-:W0:Y:S01]  /*b230*/  LDC.64 R2, c[0x4][RZ] ;  /* 0x01000000ff027b82 */ /* 0x001e220000000a00 */
[----:B------:R-:W-:Y:S01]  /*b240*/  IMAD.MOV.U32 R8, RZ, RZ, 0x3df ;  /* 0x000003dfff087424 */ /* 0x000fe200078e00ff */
[----:B0-----:R0:W-:Y:S06]  /*b250*/  STG.E.64 desc[UR4][R2.64+0x1ee0], R4 ;  /* 0x001ee00402007986 */ /* 0x0011ec000c101b04 */
[----:B0-----:R-:W0:Y:S01]  /*b260*/  LDC.64 R2, c[0x4][RZ] ;  /* 0x01000000ff027b82 */ /* 0x001e220000000a00 */
[----:B------:R-:W-:Y:S01]  /*b270*/  HFMA2 R4, -RZ, RZ, 0, 5.91278076171875e-05 ;  /* 0x000003e0ff047431 */ /* 0x000fe200000001ff */
[----:B0-----:R0:W-:Y:S06]  /*b280*/  STG.E.64 desc[UR4][R2.64+0x1ee8], R10 ;  /* 0x001ee80a02007986 */ /* 0x0011ec000c101b04 */
[----:B0-----:R-:W0:Y:S01]  /*b290*/  LDC.64 R2, c[0x4][RZ] ;  /* 0x01000000ff027b82 */ /* 0x001e220000000a00 */
[----:B------:R-:W-:Y:S01]  /*b2a0*/  IMAD.MOV.U32 R10, RZ, RZ, 0x3e1 ;  /* 0x000003e1ff0a7424 */ /* 0x000fe200078e00ff */
[----:B0-----:R0:W-:Y:S06]  /*b2b0*/  STG.E.64 desc[UR4][R2.64+0x1ef0], R6 ;  /* 0x001ef00602007986 */ /* 0x0011ec000c101b04 */
[----:B0-----:R-:W0:Y:S01]  /*b2c0*/  LDC.64 R2, c[0x4][RZ] ;  /* 0x01000000ff027b82 */ /* 0x001e220000000a00 */
[----:B------:R-:W-:Y:S01]  /*b2d0*/  HFMA2 R6, -RZ, RZ, 0, 5.924701690673828125e-05 ;  /* 0x000003e2ff067431 */ /* 0x000fe200000001ff */
[----:B0-----:R0:W-:Y:S06]  /*b2e0*/  STG.E.64 desc[UR4][R2.64+0x1ef8], R8 ;  /* 0x001ef80802007986 */ /* 0x0011ec000c101b04 */
[----:B0-----:R-:W0:Y:S01]  /*b2f0*/  LDC.64 R2, c[0x4][RZ] ;  /* 0x01000000ff027b82 */ /* 0x001e220000000a00 */
[----:B------:R-:W-:Y:S01]  /*b300*/  IMAD.MOV.U32 R8, RZ, RZ, 0x3e3 ;  /* 0x000003e3ff087424 */ /* 0x000fe200078e00ff */
[----:B0-----:R0:W-:Y:S06]  /*b310*/  STG.E.64 desc[UR4][R2.64+0x1f00], R4 ;  /* 0x001f000402007986 */ /* 0x0011ec000c101b04 */
[----:B0-----:R-:W0:Y:S01]  /*b320*/  LDC.64 R2, c[0x4][RZ] ;  /* 0x01000000ff027b82 */ /* 0x001e220000000a00 */
[----:B------:R-:W-:Y:S01]  /*b330*/  HFMA2 R4, -RZ, RZ, 0, 5.93662261962890625e-05 ;  /* 0x000003e4ff047431 */ /* 0x000fe200000001ff */
[----:B0-----:R0:W-:Y:S06]  /*b340*/  STG.E.64 desc[UR4][R2.64+0x1f08], R10 ;  /* 0x001f080a02007986 */ /* 0x0011ec000c101b04 */
[----:B0-----:R-:W0:Y:S01]  /*b350*/  LDC.64 R2, c[0x4][RZ] ;  /* 0x01000000ff027b82 */ /* 0x001e220000000a00 */
[----:B------:R-:W-:Y:S01]  /*b360*/  IMAD.MOV.U32 R10, RZ, RZ, 0x3e5 ;  /* 0x000003e5ff0a7424 */ /* 0x000fe200078e00ff */
[----:B0-----:R0:W-:Y:S06]  /*b370*/  STG.E.64 desc[UR4][R2.64+0x1f10], R6 ;  /* 0x001f100602007986 */ /* 0x0011ec000c101b04 */
[----:B0-----:R-:W0:Y:S01]  /*b380*/  LDC.64 R2, c[0x4][RZ] ;  /* 0x01000000ff027b82 */ /* 0x001e220000000a00 */
[----:B------:R-:W-:Y:S01]  /*b390*/  HFMA2 R6, -RZ, RZ, 0, 5.948543548583984375e-05 ;  /* 0x000003e6ff067431 */ /* 0x000fe200000001ff */
[----:B0-----:R0:W-:Y:S06]  /*b3a0*/  STG.E.64 desc[UR4][R2.64+0x1f18], R8 ;  /* 0x001f180802007986 */ /* 0x0011ec000c101b04 */
[----:B0-----:R-:W0:Y:S01]  /*b3b0*/  LDC.64 R2, c[0x4][RZ] ;  /* 0x01000000ff027b82 */ /* 0x001e220000000a00 */
[----:B------:R-:W-:Y:S01]  /*b3c0*/  IMAD.MOV.U32 R8, RZ, RZ, 0x3e7 ;  /* 0x000003e7ff087424 */ /* 0x000fe200078e00ff */
[----:B0-----:R0:W-:Y:S06]  /*b3d0*/  STG.E.64 desc[UR4][R2.64+0x1f20], R4 ;  /* 0x001f200402007986 */ /* 0x0011ec000c101b04 */
[----:B0-----:R-:W0:Y:S02]  /*b3e0*/  LDC.64 R2, c[0x4][RZ] ;  /* 0x01000000ff027b82 */ /* 0x001e240000000a00 */
[----:B0-----:R0:W-:Y:S06]  /*b3f0*/  STG.E.64 desc[UR4][R2.64+0x1f28], R10 ;  /* 0x001f280a02007986 */ /* 0x0011ec000c101b04 */
[----:B0-----:R-:W0:Y:S02]  /*b400*/  LDC.64 R2, c[0x4][RZ] ;  /* 0x01000000ff027b82 */ /* 0x001e240000000a00 */
[----:B0-----:R0:W-:Y:S06]  /*b410*/  STG.E.64 desc[UR4][R2.64+0x1f30], R6 ;  /* 0x001f300602007986 */ /* 0x0011ec000c101b04 */
[----:B0-----:R-:W0:Y:S02]  /*b420*/  LDC.64 R2, c[0x4][RZ] ;  /* 0x01000000ff027b82 */ /* 0x001e240000000a00 */
[----:B0-----:R-:W-:Y:S01]  /*b430*/  STG.E.64 desc[UR4][R2.64+0x1f38], R8 ;  /* 0x001f380802007986 */ /* 0x001fe2000c101b04 */
[----:B------:R-:W-:Y:S05]  /*b440*/  EXIT ;  /* 0x000000000000794d */ /* 0x000fea0003800000 */
.L_x_0:
[----:B------:R-:W-:-:S00]  /*b450*/  BRA `(.L_x_0) ;  /* 0xfffffffc00fc7947 */ /* 0x000fc0000383ffff */
[----:B------:R-:W-:-:S00]  /*b460*/  NOP ;  /* 0x0000000000007918 */ /* 0x000fc00000000000 */
        /* <DEDUP_REMOVED lines=9> */
.L_x_1:


//--------------------- .nv.shared.reserved.0     --------------------------
	.section	.nv.shared.reserved.0,"aw",@nobits
	.weak		__nv_reservedSMEM_offset_0_alias
	.size		__nv_reservedSMEM_offset_0_alias, 0, 64
	.other		__nv_reservedSMEM_offset_0_alias,@"STO_CUDA_RESERVED_SHARED STV_DEFAULT"
__nv_reservedSMEM_offset_0_alias:
	.zero		0
	.zero		64


//--------------------- .nv.global                --------------------------
	.section	.nv.global,"aw",@nobits
	.align	8
.nv.global:
	.type		buffer,@object
	.size		buffer,(.L_0 - buffer)
	.other		buffer,@"STV_DEFAULT STO_CUDA_MANAGED"
buffer:
	.zero		8000
.L_0:


//--------------------- .nv.constant0._Z3addv     --------------------------
	.section	.nv.constant0._Z3addv,"a",@progbits
	.sectionflags	@""
	.align	4
.nv.constant0._Z3addv:
	.zero		896


//--------------------- SYMBOLS --------------------------

	.type		.nv.reservedSmem.offset0,@object
	.size		.nv.reservedSmem.offset0,0x4
